// auto-generated by cutlass_sweep.gemm — config: {"arch": "sm_90", "cluster_m": 2, "cluster_n": 1, "dtype": "e4m3", "dtype_b": "e4m3", "layout": "nt", "stages": 0, "tile_k": 256, "tile_m": 256, "tile_n": 112}
#include "cutlass/cutlass.h"
#include "cutlass/gemm/collective/collective_builder.hpp"
#include "cutlass/gemm/device/gemm_universal_adapter.h"
#include "cutlass/gemm/kernel/gemm_universal.hpp"
#include "cutlass/epilogue/collective/collective_builder.hpp"

using ElemA = cutlass::float_e4m3_t;
using ElemB = cutlass::float_e4m3_t;
using ElemCD = cutlass::float_e4m3_t;
using Acc  = float;
using TileShape    = cute::Shape<cute::_256, cute::_112, cute::_256>;
using ClusterShape = cute::Shape<cute::_2, cute::_1, cute::_1>;

using CollectiveEpilogue = typename cutlass::epilogue::collective::CollectiveBuilder<
    cutlass::arch::Sm90, cutlass::arch::OpClassTensorOp,
    TileShape, ClusterShape,
    cutlass::epilogue::collective::EpilogueTileAuto,
    Acc, Acc,
    ElemCD, cutlass::layout::RowMajor, 128 / cutlass::sizeof_bits<ElemCD>::value,
    ElemCD, cutlass::layout::RowMajor, 128 / cutlass::sizeof_bits<ElemCD>::value,
    cutlass::epilogue::collective::EpilogueScheduleAuto
  >::CollectiveOp;

using CollectiveMainloop = typename cutlass::gemm::collective::CollectiveBuilder<
    cutlass::arch::Sm90, cutlass::arch::OpClassTensorOp,
    ElemA, cutlass::layout::RowMajor, 128 / cutlass::sizeof_bits<ElemA>::value,
    ElemB, cutlass::layout::ColumnMajor, 128 / cutlass::sizeof_bits<ElemB>::value,
    Acc,
    TileShape, ClusterShape,
    cutlass::gemm::collective::StageCountAutoCarveout<static_cast<int>(sizeof(typename CollectiveEpilogue::SharedStorage))>,
    cutlass::gemm::collective::KernelScheduleAuto
  >::CollectiveOp;

using GemmKernel = cutlass::gemm::kernel::GemmUniversal<
    cute::Shape<int,int,int,int>,
    CollectiveMainloop,
    CollectiveEpilogue
>;
using Gemm = cutlass::gemm::device::GemmUniversalAdapter<GemmKernel>;

// Force the device kernel symbol into the cubin without needing a host main.
auto* _anchor = &cutlass::device_kernel<GemmKernel>;


// ===== COMPILED SASS (sm_90a) =====

	.target	sm_90a

	.elftype	@"ET_EXEC"


//--------------------- .note.nv.tkinfo           --------------------------
	.section	.note.nv.tkinfo,"",@"SHT_NOTE"
	.sectionflags	@"SHF_NOTE_NV_TKINFO"
	.tkinfo
        /*0018*/ 	.word	0x00000002
        /*0030*/ 	.string	""
        /*0030*/ 	.string	"ptxas"
        /*0030*/ 	.string	"Cuda compilation tools, release 13.0, V13.0.88"
        /*0030*/ 	.string	"Build cuda_13.0.r13.0/compiler.36424714_0"
        /*0030*/ 	.string	"-arch sm_90a -m 64 "



//--------------------- .note.nv.cuinfo           --------------------------
	.section	.note.nv.cuinfo,"",@"SHT_NOTE"
	.sectionflags	@"SHF_NOTE_NV_CUINFO"
        /*0018*/ 	.short	0x0002
        /*001a*/ 	.short	0x005a
        /*001c*/ 	.short	0x0082
	.zero		2


//--------------------- .nv.info                  --------------------------
	.section	.nv.info,"",@"SHT_CUDA_INFO"
	.align	4


	//----- nvinfo : EIATTR_REGCOUNT
	.align		4
        /*0000*/ 	.byte	0x04, 0x2f
        /*0002*/ 	.short	(.L_12 - .L_11)
	.align		4
.L_11:
        /*0004*/ 	.word	index@(_ZN7cutlass13device_kernelINS_4gemm6kernel13GemmUniversalIN4cute5tupleIJiiiiEEENS1_10collective13CollectiveMmaINS1_37MainloopSm90TmaGmmaWarpSpecializedFP8ILi2ENS5_IJNS4_1CILi2EEENSA_ILi1EEESC_EEENS1_35KernelTmaWarpSpecializedCooperativeEEENS5_IJNSA_ILi256EEENSA_ILi112EEESG_EEENS_12float_e4m3_tENS5_IJlSC_lEEESJ_SK_NS4_8TiledMMAINS4_8MMA_AtomIJNS4_4SM904GMMA30MMA_64x16x32_F32E4M3E4M3_SS_TNILNSO_7ScaleInE1ELSQ_1EEEEEENS4_6LayoutISD_NS5_IJSC_NSA_ILi0EEESU_EEEEENS5_IJNS4_10UnderscoreESX_SX_EEEEENS4_13SM90_TMA_LOADENS4_14ComposedLayoutINS4_7SwizzleILi3ELi4ELi3EEENS4_18smem_ptr_flag_bitsILi8EEENST_INS5_IJNSA_ILi8EEENSA_ILi128EEEEEENS5_IJS17_SC_EEEEEEEvNS4_8identityENS4_23SM90_TMA_LOAD_MULTICASTES1B_vS1C_EENS_8epilogue10collective6detail29Sm90TmaWarpSpecializedAdapterINS1G_15DefaultEpilogueISJ_SK_SK_NS1F_6thread17LinearCombinationISJ_Li1EffLNS1K_9ScaleType4KindE0ELNS_15FloatRoundStyleE2ESJ_EENS1_15EpilogueDefaultEEEEEvvEEEEvNT_6ParamsE)
        /*0008*/ 	.word	0x000000a8


	//----- nvinfo : EIATTR_FRAME_SIZE
	.align		4
.L_12:
        /*000c*/ 	.byte	0x04, 0x11
        /*000e*/ 	.short	(.L_14 - .L_13)
	.align		4
.L_13:
        /*0010*/ 	.word	index@(_ZN7cutlass13device_kernelINS_4gemm6kernel13GemmUniversalIN4cute5tupleIJiiiiEEENS1_10collective13CollectiveMmaINS1_37MainloopSm90TmaGmmaWarpSpecializedFP8ILi2ENS5_IJNS4_1CILi2EEENSA_ILi1EEESC_EEENS1_35KernelTmaWarpSpecializedCooperativeEEENS5_IJNSA_ILi256EEENSA_ILi112EEESG_EEENS_12float_e4m3_tENS5_IJlSC_lEEESJ_SK_NS4_8TiledMMAINS4_8MMA_AtomIJNS4_4SM904GMMA30MMA_64x16x32_F32E4M3E4M3_SS_TNILNSO_7ScaleInE1ELSQ_1EEEEEENS4_6LayoutISD_NS5_IJSC_NSA_ILi0EEESU_EEEEENS5_IJNS4_10UnderscoreESX_SX_EEEEENS4_13SM90_TMA_LOADENS4_14ComposedLayoutINS4_7SwizzleILi3ELi4ELi3EEENS4_18smem_ptr_flag_bitsILi8EEENST_INS5_IJNSA_ILi8EEENSA_ILi128EEEEEENS5_IJS17_SC_EEEEEEEvNS4_8identityENS4_23SM90_TMA_LOAD_MULTICASTES1B_vS1C_EENS_8epilogue10collective6detail29Sm90TmaWarpSpecializedAdapterINS1G_15DefaultEpilogueISJ_SK_SK_NS1F_6thread17LinearCombinationISJ_Li1EffLNS1K_9ScaleType4KindE0ELNS_15FloatRoundStyleE2ESJ_EENS1_15EpilogueDefaultEEEEEvvEEEEvNT_6ParamsE)
        /*0014*/ 	.word	0x00000018


	//----- nvinfo : EIATTR_MIN_STACK_SIZE
	.align		4
.L_14:
        /*0018*/ 	.byte	0x04, 0x12
        /*001a*/ 	.short	(.L_16 - .L_15)
	.align		4
.L_15:
        /*001c*/ 	.word	index@(_ZN7cutlass13device_kernelINS_4gemm6kernel13GemmUniversalIN4cute5tupleIJiiiiEEENS1_10collective13CollectiveMmaINS1_37MainloopSm90TmaGmmaWarpSpecializedFP8ILi2ENS5_IJNS4_1CILi2EEENSA_ILi1EEESC_EEENS1_35KernelTmaWarpSpecializedCooperativeEEENS5_IJNSA_ILi256EEENSA_ILi112EEESG_EEENS_12float_e4m3_tENS5_IJlSC_lEEESJ_SK_NS4_8TiledMMAINS4_8MMA_AtomIJNS4_4SM904GMMA30MMA_64x16x32_F32E4M3E4M3_SS_TNILNSO_7ScaleInE1ELSQ_1EEEEEENS4_6LayoutISD_NS5_IJSC_NSA_ILi0EEESU_EEEEENS5_IJNS4_10UnderscoreESX_SX_EEEEENS4_13SM90_TMA_LOADENS4_14ComposedLayoutINS4_7SwizzleILi3ELi4ELi3EEENS4_18smem_ptr_flag_bitsILi8EEENST_INS5_IJNSA_ILi8EEENSA_ILi128EEEEEENS5_IJS17_SC_EEEEEEEvNS4_8identityENS4_23SM90_TMA_LOAD_MULTICASTES1B_vS1C_EENS_8epilogue10collective6detail29Sm90TmaWarpSpecializedAdapterINS1G_15DefaultEpilogueISJ_SK_SK_NS1F_6thread17LinearCombinationISJ_Li1EffLNS1K_9ScaleType4KindE0ELNS_15FloatRoundStyleE2ESJ_EENS1_15EpilogueDefaultEEEEEvvEEEEvNT_6ParamsE)
        /*0020*/ 	.word	0x00000018
.L_16:


//--------------------- .nv.compat                --------------------------
	.section	.nv.compat,"",@"SHT_CUDA_COMPAT_INFO"
	.align	4
        /*0000*/ 	.byte	0x02, 0x09, 0x01, 0x00, 0x02, 0x02, 0x04, 0x00, 0x02, 0x05, 0x05, 0x00, 0x03, 0x07, 0x01, 0x01
        /*0010*/ 	.byte	0x02, 0x03, 0x01, 0x00, 0x02, 0x06, 0x01, 0x00, 0x04, 0x0b, 0x08, 0x00, 0x00, 0x00, 0x00, 0x00
        /*0020*/ 	.byte	0x00, 0x00, 0x00, 0x00


//--------------------- .nv.info._ZN7cutlass13device_kernelINS_4gemm6kernel13GemmUniversalIN4cute5tupleIJiiiiEEENS1_10collective13CollectiveMmaINS1_37MainloopSm90TmaGmmaWarpSpecializedFP8ILi2ENS5_IJNS4_1CILi2EEENSA_ILi1EEESC_EEENS1_35KernelTmaWarpSpecializedCooperativeEEENS5_IJNSA_ILi256EEENSA_ILi112EEESG_EEENS_12float_e4m3_tENS5_IJlSC_lEEESJ_SK_NS4_8TiledMMAINS4_8MMA_AtomIJNS4_4SM904GMMA30MMA_64x16x32_F32E4M3E4M3_SS_TNILNSO_7ScaleInE1ELSQ_1EEEEEENS4_6LayoutISD_NS5_IJSC_NSA_ILi0EEESU_EEEEENS5_IJNS4_10UnderscoreESX_SX_EEEEENS4_13SM90_TMA_LOADENS4_14ComposedLayoutINS4_7SwizzleILi3ELi4ELi3EEENS4_18smem_ptr_flag_bitsILi8EEENST_INS5_IJNSA_ILi8EEENSA_ILi128EEEEEENS5_IJS17_SC_EEEEEEEvNS4_8identityENS4_23SM90_TMA_LOAD_MULTICASTES1B_vS1C_EENS_8epilogue10collective6detail29Sm90TmaWarpSpecializedAdapterINS1G_15DefaultEpilogueISJ_SK_SK_NS1F_6thread17LinearCombinationISJ_Li1EffLNS1K_9ScaleType4KindE0ELNS_15FloatRoundStyleE2ESJ_EENS1_15EpilogueDefaultEEEEEvvEEEEvNT_6ParamsE --------------------------
	.section	.nv.info._ZN7cutlass13device_kernelINS_4gemm6kernel13GemmUniversalIN4cute5tupleIJiiiiEEENS1_10collective13CollectiveMmaINS1_37MainloopSm90TmaGmmaWarpSpecializedFP8ILi2ENS5_IJNS4_1CILi2EEENSA_ILi1EEESC_EEENS1_35KernelTmaWarpSpecializedCooperativeEEENS5_IJNSA_ILi256EEENSA_ILi112EEESG_EEENS_12float_e4m3_tENS5_IJlSC_lEEESJ_SK_NS4_8TiledMMAINS4_8MMA_AtomIJNS4_4SM904GMMA30MMA_64x16x32_F32E4M3E4M3_SS_TNILNSO_7ScaleInE1ELSQ_1EEEEEENS4_6LayoutISD_NS5_IJSC_NSA_ILi0EEESU_EEEEENS5_IJNS4_10UnderscoreESX_SX_EEEEENS4_13SM90_TMA_LOADENS4_14ComposedLayoutINS4_7SwizzleILi3ELi4ELi3EEENS4_18smem_ptr_flag_bitsILi8EEENST_INS5_IJNSA_ILi8EEENSA_ILi128EEEEEENS5_IJS17_SC_EEEEEEEvNS4_8identityENS4_23SM90_TMA_LOAD_MULTICASTES1B_vS1C_EENS_8epilogue10collective6detail29Sm90TmaWarpSpecializedAdapterINS1G_15DefaultEpilogueISJ_SK_SK_NS1F_6thread17LinearCombinationISJ_Li1EffLNS1K_9ScaleType4KindE0ELNS_15FloatRoundStyleE2ESJ_EENS1_15EpilogueDefaultEEEEEvvEEEEvNT_6ParamsE,"",@"SHT_CUDA_INFO"
	.sectionflags	@""
	.align	4


	//----- nvinfo : EIATTR_CUDA_API_VERSION
	.align		4
        /*0000*/ 	.byte	0x04, 0x37
        /*0002*/ 	.short	(.L_18 - .L_17)
.L_17:
        /*0004*/ 	.word	0x00000082


	//----- nvinfo : EIATTR_KPARAM_INFO
	.align		4
.L_18:
        /*0008*/ 	.byte	0x04, 0x17
        /*000a*/ 	.short	(.L_20 - .L_19)
.L_19:
        /*000c*/ 	.word	0x00000000
        /*0010*/ 	.short	0x0000
        /*0012*/ 	.short	0x0070
        /*0014*/ 	.byte	0x00, 0xf0, 0x01, 0x10


	//----- nvinfo : EIATTR_SPARSE_MMA_MASK
	.align		4
.L_20:
        /*0018*/ 	.byte	0x03, 0x50
        /*001a*/ 	.short	0x0000


	//----- nvinfo : EIATTR_MAXREG_COUNT
	.align		4
        /*001c*/ 	.byte	0x03, 0x1b
        /*001e*/ 	.short	0x00a8


	//----- nvinfo : EIATTR_NUM_BARRIERS
	.align		4
        /*0020*/ 	.byte	0x02, 0x4c
        /*0022*/ 	.byte	0x01
	.zero		1


	//----- nvinfo : EIATTR_ANNOTATIONS
	.align		4
        /*0024*/ 	.byte	0x04, 0x55
        /*0026*/ 	.short	(.L_22 - .L_21)


	//   ....[0]....
.L_21:
        /*0028*/ 	.word	0x00000001
        /*002c*/ 	.byte	0xd0, 0x06, 0x00, 0x00, 0x01, 0x00, 0x00, 0x00, 0xc0, 0x07, 0x00, 0x00, 0x01, 0x00, 0x00, 0x00
        /* <DEDUP_REMOVED lines=12> */
        /*00fc*/ 	.byte	0x70, 0x0a, 0x01, 0x00


	//----- nvinfo : EIATTR_MERCURY_ISA_VERSION
	.align		4
.L_22:
        /*0100*/ 	.byte	0x03, 0x5f
        /*0102*/ 	.short	0x0101


	//----- nvinfo : EIATTR_INT_WARP_WIDE_INSTR_OFFSETS
	.align		4
        /*0104*/ 	.byte	0x04, 0x31
        /*0106*/ 	.short	(.L_24 - .L_23)


	//   ....[0]....
.L_23:
        /*0108*/ 	.word	0x00000510


	//   ....[1]....
        /*010c*/ 	.word	0x00000530


	//   ....[2]....
        /*0110*/ 	.word	0x000006a0


	//   ....[3]....
        /*0114*/ 	.word	0x000075f0


	//----- nvinfo : EIATTR_COOP_GROUP_MASK_REGIDS
	.align		4
.L_24:
        /*0118*/ 	.byte	0x04, 0x29
        /*011a*/ 	.short	(.L_26 - .L_25)


	//   ....[0]....
.L_25:
        /*011c*/ 	.word	0xffffffff


	//   ....[1]....
        /*0120*/ 	.word	0xffffffff


	//   ....[2]....
        /*0124*/ 	.word	0xffffffff


	//   ....[3]....
        /*0128*/ 	.word	0xffffffff


	//   ....[4]....
        /*012c*/ 	.word	0xffffffff


	//   ....[5]....
        /*0130*/ 	.word	0xffffffff


	//----- nvinfo : EIATTR_COOP_GROUP_INSTR_OFFSETS
	.align		4
.L_26:
        /*0134*/ 	.byte	0x04, 0x28
        /*0136*/ 	.short	(.L_28 - .L_27)


	//   ....[0]....
.L_27:
        /*0138*/ 	.word	0x00000070


	//   ....[1]....
        /*013c*/ 	.word	0x00000080


	//   ....[2]....
        /*0140*/ 	.word	0x000001a0


	//   ....[3]....
        /*0144*/ 	.word	0x00000380


	//   ....[4]....
        /*0148*/ 	.word	0x00000800


	//   ....[5]....
        /*014c*/ 	.word	0x00001550


	//----- nvinfo : EIATTR_REG_RECONFIG
	.align		4
.L_28:
        /*0150*/ 	.byte	0x01, 0x54
	.zero		2


	//----- nvinfo : EIATTR_MBARRIER_INSTR_OFFSETS
	.align		4
        /*0154*/ 	.byte	0x04, 0x39
        /*0156*/ 	.short	(.L_30 - .L_29)


	//   ....[0]....
.L_29:
        /*0158*/ 	.word	0x00000320
        /*015c*/ 	.word	0x000000ff
        /*0160*/ 	.word	0x00000000
        /*0164*/ 	.short	0x0100
        /*0166*/ 	.byte	0x0a
	.zero		1


	//   ....[1]....
        /*0168*/ 	.word	0x00000330
        /*016c*/ 	.word	0x000000ff
        /*0170*/ 	.word	0x00000010
        /*0174*/ 	.short	0x0100
        /*0176*/ 	.byte	0x0a
	.zero		1


	//   ....[2]....
        /*0178*/ 	.word	0x00000340
        /*017c*/ 	.word	0x000000ff
        /*0180*/ 	.word	0x00000008
        /*0184*/ 	.short	0x0100
        /*0186*/ 	.byte	0x0a
	.zero		1


	//   ....[3]....
        /*0188*/ 	.word	0x00000350
        /*018c*/ 	.word	0x000000ff
        /*0190*/ 	.word	0x00000018
        /*0194*/ 	.short	0x0100
        /*0196*/ 	.byte	0x0a
	.zero		1


	//   ....[4]....
        /*0198*/ 	.word	0x00000730
        /*019c*/ 	.word	0x000000ff
        /*01a0*/ 	.word	0x00000030
        /*01a4*/ 	.short	0x0100
        /*01a6*/ 	.byte	0x08
	.zero		1


	//   ....[5]....
        /*01a8*/ 	.word	0x000007a0
        /*01ac*/ 	.word	0x000000ff
        /*01b0*/ 	.word	0x00000038
        /*01b4*/ 	.short	0x0100
        /*01b6*/ 	.byte	0x08
	.zero		1


	//   ....[6]....
        /*01b8*/ 	.word	0x00001ba0
        /*01bc*/ 	.word	0x000000ff
        /*01c0*/ 	.word	0x00000000
        /*01c4*/ 	.short	0x010a
        /*01c6*/ 	.byte	0x0c
	.zero		1


	//   ....[7]....
        /*01c8*/ 	.word	0x00001c00
        /*01cc*/ 	.word	0x000000ff
        /*01d0*/ 	.word	0x00000000
        /*01d4*/ 	.short	0x010a
        /*01d6*/ 	.byte	0x0c
	.zero		1


	//   ....[8]....
        /*01d8*/ 	.word	0x00004650
        /*01dc*/ 	.word	0x000000ff
        /*01e0*/ 	.word	0x00000000
        /*01e4*/ 	.short	0x010a
        /*01e6*/ 	.byte	0x0e
	.zero		1


	//   ....[9]....
        /*01e8*/ 	.word	0x00004690
        /*01ec*/ 	.word	0x000000ff
        /*01f0*/ 	.word	0x00000000
        /*01f4*/ 	.short	0x010a
        /*01f6*/ 	.byte	0x0e
	.zero		1


	//   ....[10]....
        /*01f8*/ 	.word	0x00006cb0
        /*01fc*/ 	.word	0x000000e1
        /*0200*/ 	.word	0x00000000
        /*0204*/ 	.short	0x0101
        /*0206*/ 	.byte	0x3f
	.zero		1


	//   ....[11]....
        /*0208*/ 	.word	0x00007680
        /*020c*/ 	.word	0x00000018
        /*0210*/ 	.word	0x00000000
        /*0214*/ 	.short	0x0101
        /*0216*/ 	.byte	0x3f
	.zero		1


	//   ....[12]....
        /*0218*/ 	.word	0x00010510
        /*021c*/ 	.word	0x0000000e
        /*0220*/ 	.word	0x00000010
        /*0224*/ 	.short	0x010a
        /*0226*/ 	.byte	0x3f
	.zero		1


	//   ....[13]....
        /*0228*/ 	.word	0x000109f0
        /*022c*/ 	.word	0x00000002
        /*0230*/ 	.word	0x00000038
        /*0234*/ 	.short	0x0101
        /*0236*/ 	.byte	0x3f
	.zero		1


	//   ....[14]....
        /*0238*/ 	.word	0x00011130
        /*023c*/ 	.word	0x00000005
        /*0240*/ 	.word	0x00000000
        /*0244*/ 	.short	0x010a
        /*0246*/ 	.byte	0x3f
	.zero		1


	//   ....[15]....
        /*0248*/ 	.word	0x000111b0
        /*024c*/ 	.word	0x00000003
        /*0250*/ 	.word	0x00000000
        /*0254*/ 	.short	0x010a
        /*0256*/ 	.byte	0x3f
	.zero		1


	//   ....[16]....
        /*0258*/ 	.word	0x00011220
        /*025c*/ 	.word	0x00000003
        /*0260*/ 	.word	0x00000000
        /*0264*/ 	.short	0x010a
        /*0266*/ 	.byte	0x3f
	.zero		1


	//   ....[17]....
        /*0268*/ 	.word	0x00011280
        /*026c*/ 	.word	0x000000e2
        /*0270*/ 	.word	0x00000000
        /*0274*/ 	.short	0x010a
        /*0276*/ 	.byte	0x3f
	.zero		1


	//   ....[18]....
        /*0278*/ 	.word	0x00011350
        /*027c*/ 	.word	0x0000000e
        /*0280*/ 	.word	0x00000010
        /*0284*/ 	.short	0x010a
        /*0286*/ 	.byte	0x3f
	.zero		1


	//   ....[19]....
        /*0288*/ 	.word	0x00011420
        /*028c*/ 	.word	0x00000005
        /*0290*/ 	.word	0x00000000
        /*0294*/ 	.short	0x010a
        /*0296*/ 	.byte	0x3f
	.zero		1


	//----- nvinfo : EIATTR_NUM_MBARRIERS
	.align		4
.L_30:
        /*0298*/ 	.byte	0x03, 0x38
        /*029a*/ 	.short	0x0006


	//----- nvinfo : EIATTR_EXIT_INSTR_OFFSETS
	.align		4
        /*029c*/ 	.byte	0x04, 0x1c
        /*029e*/ 	.short	(.L_32 - .L_31)


	//   ....[0]....
.L_31:
        /*02a0*/ 	.word	0x00000990


	//   ....[1]....
        /*02a4*/ 	.word	0x00001220


	//   ....[2]....
        /*02a8*/ 	.word	0x0000fc10


	//   ....[3]....
        /*02ac*/ 	.word	0x000101a0


	//   ....[4]....
        /*02b0*/ 	.word	0x00011200


	//----- nvinfo : EIATTR_MAX_THREADS
	.align		4
.L_32:
        /*02b4*/ 	.byte	0x04, 0x05
        /*02b6*/ 	.short	(.L_34 - .L_33)
.L_33:
        /*02b8*/ 	.word	0x00000180
        /*02bc*/ 	.word	0x00000001
        /*02c0*/ 	.word	0x00000001


	//----- nvinfo : EIATTR_CRS_STACK_SIZE
	.align		4
.L_34:
        /*02c4*/ 	.byte	0x04, 0x1e
        /*02c6*/ 	.short	(.L_36 - .L_35)
.L_35:
        /*02c8*/ 	.word	0x00000000


	//----- nvinfo : EIATTR_CBANK_PARAM_SIZE
	.align		4
.L_36:
        /*02cc*/ 	.byte	0x03, 0x19
        /*02ce*/ 	.short	0x0470


	//----- nvinfo : EIATTR_PARAM_CBANK
	.align		4
        /*02d0*/ 	.byte	0x04, 0x0a
        /*02d2*/ 	.short	(.L_38 - .L_37)
	.align		4
.L_37:
        /*02d4*/ 	.word	index@(.nv.constant0._ZN7cutlass13device_kernelINS_4gemm6kernel13GemmUniversalIN4cute5tupleIJiiiiEEENS1_10collective13CollectiveMmaINS1_37MainloopSm90TmaGmmaWarpSpecializedFP8ILi2ENS5_IJNS4_1CILi2EEENSA_ILi1EEESC_EEENS1_35KernelTmaWarpSpecializedCooperativeEEENS5_IJNSA_ILi256EEENSA_ILi112EEESG_EEENS_12float_e4m3_tENS5_IJlSC_lEEESJ_SK_NS4_8TiledMMAINS4_8MMA_AtomIJNS4_4SM904GMMA30MMA_64x16x32_F32E4M3E4M3_SS_TNILNSO_7ScaleInE1ELSQ_1EEEEEENS4_6LayoutISD_NS5_IJSC_NSA_ILi0EEESU_EEEEENS5_IJNS4_10UnderscoreESX_SX_EEEEENS4_13SM90_TMA_LOADENS4_14ComposedLayoutINS4_7SwizzleILi3ELi4ELi3EEENS4_18smem_ptr_flag_bitsILi8EEENST_INS5_IJNSA_ILi8EEENSA_ILi128EEEEEENS5_IJS17_SC_EEEEEEEvNS4_8identityENS4_23SM90_TMA_LOAD_MULTICASTES1B_vS1C_EENS_8epilogue10collective6detail29Sm90TmaWarpSpecializedAdapterINS1G_15DefaultEpilogueISJ_SK_SK_NS1F_6thread17LinearCombinationISJ_Li1EffLNS1K_9ScaleType4KindE0ELNS_15FloatRoundStyleE2ESJ_EENS1_15EpilogueDefaultEEEEEvvEEEEvNT_6ParamsE)
        /*02d8*/ 	.short	0x0210
        /*02da*/ 	.short	0x0470


	//----- nvinfo : EIATTR_SW_WAR
	.align		4
.L_38:
        /*02dc*/ 	.byte	0x04, 0x36
        /*02de*/ 	.short	(.L_40 - .L_39)
.L_39:
        /*02e0*/ 	.word	0x00000008
.L_40:


//--------------------- .nv.callgraph             --------------------------
	.section	.nv.callgraph,"",@"SHT_CUDA_CALLGRAPH"
	.align	4
	.sectionentsize	8
	.align		4
        /*0000*/ 	.word	0x00000000
	.align		4
        /*0004*/ 	.word	0xffffffff
	.align		4
        /*0008*/ 	.word	0x00000000
	.align		4
        /*000c*/ 	.word	0xfffffffe
	.align		4
        /*0010*/ 	.word	0x00000000
	.align		4
        /*0014*/ 	.word	0xfffffffd
	.align		4
        /*0018*/ 	.word	0x00000000
	.align		4
        /*001c*/ 	.word	0xfffffffc


//--------------------- .nv.constant4             --------------------------
	.section	.nv.constant4,"a",@progbits
	.align	8
	.align		8
.nv.constant4:
        /*0000*/ 	.dword	_ZN40_INTERNAL_99994813_4_k_cu_16f0f5e1_160364cuda3std3__45__cpo5beginE
	.align		8
        /*0008*/ 	.dword	_ZN40_INTERNAL_99994813_4_k_cu_16f0f5e1_160364cuda3std3__45__cpo3endE
	.align		8
        /*0010*/ 	.dword	_ZN40_INTERNAL_99994813_4_k_cu_16f0f5e1_160364cuda3std3__45__cpo6cbeginE
	.align		8
        /*0018*/ 	.dword	_ZN40_INTERNAL_99994813_4_k_cu_16f0f5e1_160364cuda3std3__45__cpo4cendE
	.align		8
        /*0020*/ 	.dword	_ZN40_INTERNAL_99994813_4_k_cu_16f0f5e1_160364cuda3std3__442_GLOBAL__N__99994813_4_k_cu_16f0f5e1_160366ignoreE
	.align		8
        /*0028*/ 	.dword	_ZN40_INTERNAL_99994813_4_k_cu_16f0f5e1_160364cuda3std3__419piecewise_constructE
	.align		8
        /*0030*/ 	.dword	_ZN40_INTERNAL_99994813_4_k_cu_16f0f5e1_160364cuda3std3__48in_placeE
	.align		8
        /*0038*/ 	.dword	_ZN40_INTERNAL_99994813_4_k_cu_16f0f5e1_160364cuda3std6ranges3__45__cpo4swapE
	.align		8
        /*0040*/ 	.dword	_ZN40_INTERNAL_99994813_4_k_cu_16f0f5e1_160364cuda3std6ranges3__45__cpo9iter_moveE
	.align		8
        /*0048*/ 	.dword	_ZN40_INTERNAL_99994813_4_k_cu_16f0f5e1_160364cute7productE
	.align		8
        /*0050*/ 	.dword	_ZN40_INTERNAL_99994813_4_k_cu_16f0f5e1_160364cute1_E


//--------------------- .text._ZN7cutlass13device_kernelINS_4gemm6kernel13GemmUniversalIN4cute5tupleIJiiiiEEENS1_10collective13CollectiveMmaINS1_37MainloopSm90TmaGmmaWarpSpecializedFP8ILi2ENS5_IJNS4_1CILi2EEENSA_ILi1EEESC_EEENS1_35KernelTmaWarpSpecializedCooperativeEEENS5_IJNSA_ILi256EEENSA_ILi112EEESG_EEENS_12float_e4m3_tENS5_IJlSC_lEEESJ_SK_NS4_8TiledMMAINS4_8MMA_AtomIJNS4_4SM904GMMA30MMA_64x16x32_F32E4M3E4M3_SS_TNILNSO_7ScaleInE1ELSQ_1EEEEEENS4_6LayoutISD_NS5_IJSC_NSA_ILi0EEESU_EEEEENS5_IJNS4_10UnderscoreESX_SX_EEEEENS4_13SM90_TMA_LOADENS4_14ComposedLayoutINS4_7SwizzleILi3ELi4ELi3EEENS4_18smem_ptr_flag_bitsILi8EEENST_INS5_IJNSA_ILi8EEENSA_ILi128EEEEEENS5_IJS17_SC_EEEEEEEvNS4_8identityENS4_23SM90_TMA_LOAD_MULTICASTES1B_vS1C_EENS_8epilogue10collective6detail29Sm90TmaWarpSpecializedAdapterINS1G_15DefaultEpilogueISJ_SK_SK_NS1F_6thread17LinearCombinationISJ_Li1EffLNS1K_9ScaleType4KindE0ELNS_15FloatRoundStyleE2ESJ_EENS1_15EpilogueDefaultEEEEEvvEEEEvNT_6ParamsE --------------------------
	.section	.text._ZN7cutlass13device_kernelINS_4gemm6kernel13GemmUniversalIN4cute5tupleIJiiiiEEENS1_10collective13CollectiveMmaINS1_37MainloopSm90TmaGmmaWarpSpecializedFP8ILi2ENS5_IJNS4_1CILi2EEENSA_ILi1EEESC_EEENS1_35KernelTmaWarpSpecializedCooperativeEEENS5_IJNSA_ILi256EEENSA_ILi112EEESG_EEENS_12float_e4m3_tENS5_IJlSC_lEEESJ_SK_NS4_8TiledMMAINS4_8MMA_AtomIJNS4_4SM904GMMA30MMA_64x16x32_F32E4M3E4M3_SS_TNILNSO_7ScaleInE1ELSQ_1EEEEEENS4_6LayoutISD_NS5_IJSC_NSA_ILi0EEESU_EEEEENS5_IJNS4_10UnderscoreESX_SX_EEEEENS4_13SM90_TMA_LOADENS4_14ComposedLayoutINS4_7SwizzleILi3ELi4ELi3EEENS4_18smem_ptr_flag_bitsILi8EEENST_INS5_IJNSA_ILi8EEENSA_ILi128EEEEEENS5_IJS17_SC_EEEEEEEvNS4_8identityENS4_23SM90_TMA_LOAD_MULTICASTES1B_vS1C_EENS_8epilogue10collective6detail29Sm90TmaWarpSpecializedAdapterINS1G_15DefaultEpilogueISJ_SK_SK_NS1F_6thread17LinearCombinationISJ_Li1EffLNS1K_9ScaleType4KindE0ELNS_15FloatRoundStyleE2ESJ_EENS1_15EpilogueDefaultEEEEEvvEEEEvNT_6ParamsE,"ax",@progbits
	.align	128
.text._ZN7cutlass13device_kernelINS_4gemm6kernel13GemmUniversalIN4cute5tupleIJiiiiEEENS1_10collective13CollectiveMmaINS1_37MainloopSm90TmaGmmaWarpSpecializedFP8ILi2ENS5_IJNS4_1CILi2EEENSA_ILi1EEESC_EEENS1_35KernelTmaWarpSpecializedCooperativeEEENS5_IJNSA_ILi256EEENSA_ILi112EEESG_EEENS_12float_e4m3_tENS5_IJlSC_lEEESJ_SK_NS4_8TiledMMAINS4_8MMA_AtomIJNS4_4SM904GMMA30MMA_64x16x32_F32E4M3E4M3_SS_TNILNSO_7ScaleInE1ELSQ_1EEEEEENS4_6LayoutISD_NS5_IJSC_NSA_ILi0EEESU_EEEEENS5_IJNS4_10UnderscoreESX_SX_EEEEENS4_13SM90_TMA_LOADENS4_14ComposedLayoutINS4_7SwizzleILi3ELi4ELi3EEENS4_18smem_ptr_flag_bitsILi8EEENST_INS5_IJNSA_ILi8EEENSA_ILi128EEEEEENS5_IJS17_SC_EEEEEEEvNS4_8identityENS4_23SM90_TMA_LOAD_MULTICASTES1B_vS1C_EENS_8epilogue10collective6detail29Sm90TmaWarpSpecializedAdapterINS1G_15DefaultEpilogueISJ_SK_SK_NS1F_6thread17LinearCombinationISJ_Li1EffLNS1K_9ScaleType4KindE0ELNS_15FloatRoundStyleE2ESJ_EENS1_15EpilogueDefaultEEEEEvvEEEEvNT_6ParamsE:
        .type           _ZN7cutlass13device_kernelINS_4gemm6kernel13GemmUniversalIN4cute5tupleIJiiiiEEENS1_10collective13CollectiveMmaINS1_37MainloopSm90TmaGmmaWarpSpecializedFP8ILi2ENS5_IJNS4_1CILi2EEENSA_ILi1EEESC_EEENS1_35KernelTmaWarpSpecializedCooperativeEEENS5_IJNSA_ILi256EEENSA_ILi112EEESG_EEENS_12float_e4m3_tENS5_IJlSC_lEEESJ_SK_NS4_8TiledMMAINS4_8MMA_AtomIJNS4_4SM904GMMA30MMA_64x16x32_F32E4M3E4M3_SS_TNILNSO_7ScaleInE1ELSQ_1EEEEEENS4_6LayoutISD_NS5_IJSC_NSA_ILi0EEESU_EEEEENS5_IJNS4_10UnderscoreESX_SX_EEEEENS4_13SM90_TMA_LOADENS4_14ComposedLayoutINS4_7SwizzleILi3ELi4ELi3EEENS4_18smem_ptr_flag_bitsILi8EEENST_INS5_IJNSA_ILi8EEENSA_ILi128EEEEEENS5_IJS17_SC_EEEEEEEvNS4_8identityENS4_23SM90_TMA_LOAD_MULTICASTES1B_vS1C_EENS_8epilogue10collective6detail29Sm90TmaWarpSpecializedAdapterINS1G_15DefaultEpilogueISJ_SK_SK_NS1F_6thread17LinearCombinationISJ_Li1EffLNS1K_9ScaleType4KindE0ELNS_15FloatRoundStyleE2ESJ_EENS1_15EpilogueDefaultEEEEEvvEEEEvNT_6ParamsE,@function
        .size           _ZN7cutlass13device_kernelINS_4gemm6kernel13GemmUniversalIN4cute5tupleIJiiiiEEENS1_10collective13CollectiveMmaINS1_37MainloopSm90TmaGmmaWarpSpecializedFP8ILi2ENS5_IJNS4_1CILi2EEENSA_ILi1EEESC_EEENS1_35KernelTmaWarpSpecializedCooperativeEEENS5_IJNSA_ILi256EEENSA_ILi112EEESG_EEENS_12float_e4m3_tENS5_IJlSC_lEEESJ_SK_NS4_8TiledMMAINS4_8MMA_AtomIJNS4_4SM904GMMA30MMA_64x16x32_F32E4M3E4M3_SS_TNILNSO_7ScaleInE1ELSQ_1EEEEEENS4_6LayoutISD_NS5_IJSC_NSA_ILi0EEESU_EEEEENS5_IJNS4_10UnderscoreESX_SX_EEEEENS4_13SM90_TMA_LOADENS4_14ComposedLayoutINS4_7SwizzleILi3ELi4ELi3EEENS4_18smem_ptr_flag_bitsILi8EEENST_INS5_IJNSA_ILi8EEENSA_ILi128EEEEEENS5_IJS17_SC_EEEEEEEvNS4_8identityENS4_23SM90_TMA_LOAD_MULTICASTES1B_vS1C_EENS_8epilogue10collective6detail29Sm90TmaWarpSpecializedAdapterINS1G_15DefaultEpilogueISJ_SK_SK_NS1F_6thread17LinearCombinationISJ_Li1EffLNS1K_9ScaleType4KindE0ELNS_15FloatRoundStyleE2ESJ_EENS1_15EpilogueDefaultEEEEEvvEEEEvNT_6ParamsE,(.L_x_296 - _ZN7cutlass13device_kernelINS_4gemm6kernel13GemmUniversalIN4cute5tupleIJiiiiEEENS1_10collective13CollectiveMmaINS1_37MainloopSm90TmaGmmaWarpSpecializedFP8ILi2ENS5_IJNS4_1CILi2EEENSA_ILi1EEESC_EEENS1_35KernelTmaWarpSpecializedCooperativeEEENS5_IJNSA_ILi256EEENSA_ILi112EEESG_EEENS_12float_e4m3_tENS5_IJlSC_lEEESJ_SK_NS4_8TiledMMAINS4_8MMA_AtomIJNS4_4SM904GMMA30MMA_64x16x32_F32E4M3E4M3_SS_TNILNSO_7ScaleInE1ELSQ_1EEEEEENS4_6LayoutISD_NS5_IJSC_NSA_ILi0EEESU_EEEEENS5_IJNS4_10UnderscoreESX_SX_EEEEENS4_13SM90_TMA_LOADENS4_14ComposedLayoutINS4_7SwizzleILi3ELi4ELi3EEENS4_18smem_ptr_flag_bitsILi8EEENST_INS5_IJNSA_ILi8EEENSA_ILi128EEEEEENS5_IJS17_SC_EEEEEEEvNS4_8identityENS4_23SM90_TMA_LOAD_MULTICASTES1B_vS1C_EENS_8epilogue10collective6detail29Sm90TmaWarpSpecializedAdapterINS1G_15DefaultEpilogueISJ_SK_SK_NS1F_6thread17LinearCombinationISJ_Li1EffLNS1K_9ScaleType4KindE0ELNS_15FloatRoundStyleE2ESJ_EENS1_15EpilogueDefaultEEEEEvvEEEEvNT_6ParamsE)
        .other          _ZN7cutlass13device_kernelINS_4gemm6kernel13GemmUniversalIN4cute5tupleIJiiiiEEENS1_10collective13CollectiveMmaINS1_37MainloopSm90TmaGmmaWarpSpecializedFP8ILi2ENS5_IJNS4_1CILi2EEENSA_ILi1EEESC_EEENS1_35KernelTmaWarpSpecializedCooperativeEEENS5_IJNSA_ILi256EEENSA_ILi112EEESG_EEENS_12float_e4m3_tENS5_IJlSC_lEEESJ_SK_NS4_8TiledMMAINS4_8MMA_AtomIJNS4_4SM904GMMA30MMA_64x16x32_F32E4M3E4M3_SS_TNILNSO_7ScaleInE1ELSQ_1EEEEEENS4_6LayoutISD_NS5_IJSC_NSA_ILi0EEESU_EEEEENS5_IJNS4_10UnderscoreESX_SX_EEEEENS4_13SM90_TMA_LOADENS4_14ComposedLayoutINS4_7SwizzleILi3ELi4ELi3EEENS4_18smem_ptr_flag_bitsILi8EEENST_INS5_IJNSA_ILi8EEENSA_ILi128EEEEEENS5_IJS17_SC_EEEEEEEvNS4_8identityENS4_23SM90_TMA_LOAD_MULTICASTES1B_vS1C_EENS_8epilogue10collective6detail29Sm90TmaWarpSpecializedAdapterINS1G_15DefaultEpilogueISJ_SK_SK_NS1F_6thread17LinearCombinationISJ_Li1EffLNS1K_9ScaleType4KindE0ELNS_15FloatRoundStyleE2ESJ_EENS1_15EpilogueDefaultEEEEEvvEEEEvNT_6ParamsE,@"STO_CUDA_ENTRY STV_DEFAULT"
_ZN7cutlass13device_kernelINS_4gemm6kernel13GemmUniversalIN4cute5tupleIJiiiiEEENS1_10collective13CollectiveMmaINS1_37MainloopSm90TmaGmmaWarpSpecializedFP8ILi2ENS5_IJNS4_1CILi2EEENSA_ILi1EEESC_EEENS1_35KernelTmaWarpSpecializedCooperativeEEENS5_IJNSA_ILi256EEENSA_ILi112EEESG_EEENS_12float_e4m3_tENS5_IJlSC_lEEESJ_SK_NS4_8TiledMMAINS4_8MMA_AtomIJNS4_4SM904GMMA30MMA_64x16x32_F32E4M3E4M3_SS_TNILNSO_7ScaleInE1ELSQ_1EEEEEENS4_6LayoutISD_NS5_IJSC_NSA_ILi0EEESU_EEEEENS5_IJNS4_10UnderscoreESX_SX_EEEEENS4_13SM90_TMA_LOADENS4_14ComposedLayoutINS4_7SwizzleILi3ELi4ELi3EEENS4_18smem_ptr_flag_bitsILi8EEENST_INS5_IJNSA_ILi8EEENSA_ILi128EEEEEENS5_IJS17_SC_EEEEEEEvNS4_8identityENS4_23SM90_TMA_LOAD_MULTICASTES1B_vS1C_EENS_8epilogue10collective6detail29Sm90TmaWarpSpecializedAdapterINS1G_15DefaultEpilogueISJ_SK_SK_NS1F_6thread17LinearCombinationISJ_Li1EffLNS1K_9ScaleType4KindE0ELNS_15FloatRoundStyleE2ESJ_EENS1_15EpilogueDefaultEEEEEvvEEEEvNT_6ParamsE:
[----:B------:R-:W0:Y:S02]  /*0000*/  LDC R1, c[0x0][0x28] ;  /* 0x00000a00ff017b82 */ /* 0x000e240000000800 */
[----:B0-----:R-:W-:Y:S01]  /*0010*/  VIADD R1, R1, 0xffffffe8 ;  /* 0xffffffe801017836 */ /* 0x001fe20000000000 */
[----:B------:R-:W0:Y:S01]  /*0020*/  S2R R4, SR_TID.X ;  /* 0x0000000000047919 */ /* 0x000e220000002100 */
[----:B------:R-:W-:Y:S01]  /*0030*/  ELECT P0, URZ, PT ;  /* 0x00000000003f782f */ /* 0x000fe20003800000 */
[----:B------:R-:W-:Y:S01]  /*0040*/  BSSY B0, `(.L_x_0) ;  /* 0x0000015000007945 */ /* 0x000fe20003800000 */
[--C-:B0-----:R-:W-:Y:S02]  /*0050*/  SHF.R.U32.HI R0, RZ, 0x5, R4.reuse ;  /* 0x00000005ff007819 */ /* 0x101fe40000011604 */
[----:B------:R-:W-:-:S03]  /*0060*/  SHF.R.U32.HI R2, RZ, 0x7, R4 ;  /* 0x00000007ff027819 */ /* 0x000fc60000011604 */
[----:B------:R-:W0:Y:S04]  /*0070*/  SHFL.IDX PT, R3, R0, RZ, 0x1f ;  /* 0x00001fff00037589 */ /* 0x000e2800000e0000 */
[----:B------:R-:W1:Y:S01]  /*0080*/  SHFL.IDX PT, R2, R2, RZ, 0x1f ;  /* 0x00001fff02027589 */ /* 0x000e6200000e0000 */
[----:B0-----:R-:W-:Y:S02]  /*0090*/  R2UR UR4, R3 ;  /* 0x00000000030472ca */ /* 0x001fe400000e0000 */
[----:B-1----:R-:W-:-:S11]  /*00a0*/  R2UR UR8, R2 ;  /* 0x00000000020872ca */ /* 0x002fd600000e0000 */
[----:B------:R-:W-:Y:S02]  /*00b0*/  USHF.R.S32.HI UR5, URZ, 0x1f, UR4 ;  /* 0x0000001f3f057899 */ /* 0x000fe40008011404 */
[----:B------:R-:W-:Y:S02]  /*00c0*/  ISETP.NE.OR P0, PT, RZ, UR4, !P0 ;  /* 0x00000004ff007c0c */ /* 0x000fe4000c705670 */
[----:B------:R-:W-:-:S04]  /*00d0*/  ULEA.HI UR5, UR5, UR4, URZ, 0x2 ;  /* 0x0000000405057291 */ /* 0x000fc8000f8f103f */
[----:B------:R-:W-:-:S04]  /*00e0*/  ULOP3.LUT UR5, UR5, 0xfffffffc, URZ, 0xc0, !UPT ;  /* 0xfffffffc05057892 */ /* 0x000fc8000f8ec03f */
[----:B------:R-:W-:-:S03]  /*00f0*/  UIADD3 UR6, UR4, -UR5, URZ ;  /* 0x8000000504067290 */ /* 0x000fc6000fffe03f */
[----:B------:R-:W-:Y:S09]  /*0100*/  @P0 BRA `(.L_x_1) ;  /* 0x0000000000200947 */ /* 0x000ff20003800000 */
[----:B------:R-:W-:Y:S02]  /*0110*/  ULDC.64 UR4, c[0x0][0x198] ;  /* 0x0000660000047ab9 */ /* 0x000fe40000000a00 */
[----:B------:R-:W-:Y:S02]  /*0120*/  UIADD3 UR10, UP0, UR4, 0xf0, URZ ;  /* 0x000000f0040a7890 */ /* 0x000fe4000ff1e03f */
[----:B------:R-:W-:Y:S02]  /*0130*/  UIADD3 UR4, UP1, UR4, 0x1f0, URZ ;  /* 0x000001f004047890 */ /* 0x000fe4000ff3e03f */
[----:B------:R-:W-:Y:S02]  /*0140*/  UIADD3.X UR11, URZ, UR5, URZ, UP0, !UPT ;  /* 0x000000053f0b7290 */ /* 0x000fe400087fe43f */
[----:B------:R-:W-:-:S07]  /*0150*/  UIADD3.X UR5, URZ, UR5, URZ, UP1, !UPT ;  /* 0x000000053f057290 */ /* 0x000fce0008ffe43f */
[----:B------:R0:W-:Y:S02]  /*0160*/  UTMACCTL.PF [UR10] ;  /* 0x000000000a0079b9 */ /* 0x0001e40008040000 */
[----:B------:R0:W-:Y:S02]  /*0170*/  UTMACCTL.PF [UR4] ;  /* 0x00000000040079b9 */ /* 0x0001e40008040000 */
[----:B0-----:R-:W-:Y:S01]  /*0180*/  NOP ;  /* 0x0000000000007918 */ /* 0x001fe20000000000 */
.L_x_1:
[----:B------:R-:W-:Y:S05]  /*0190*/  BSYNC B0 ;  /* 0x0000000000007941 */ /* 0x000fea0003800000 */
.L_x_0:
[----:B------:R-:W0:Y:S01]  /*01a0*/  SHFL.IDX PT, R3, R0, RZ, 0x1f ;  /* 0x00001fff00037589 */ /* 0x000e2200000e0000 */
[----:B------:R-:W-:Y:S01]  /*01b0*/  UISETP.NE.AND UP0, UPT, UR6, 0x3, UPT ;  /* 0x000000030600788c */ /* 0x000fe2000bf05270 */
[----:B------:R-:W-:Y:S01]  /*01c0*/  ISETP.NE.AND P1, PT, RZ, UR8, PT ;  /* 0x00000008ff007c0c */ /* 0x000fe2000bf25270 */
[----:B------:R-:W-:Y:S02]  /*01d0*/  UIADD3 UR11, UR8, -0x1, URZ ;  /* 0xffffffff080b7890 */ /* 0x000fe4000fffe03f */
[----:B------:R-:W-:Y:S02]  /*01e0*/  UISETP.EQ.OR UP0, UPT, UR6, URZ, !UP0 ;  /* 0x0000003f0600728c */ /* 0x000fe4000c702670 */
[----:B------:R-:W-:Y:S02]  /*01f0*/  UISETP.GE.U32.AND UP1, UPT, UR11, 0x2, UPT ;  /* 0x000000020b00788c */ /* 0x000fe4000bf26070 */
[----:B------:R-:W-:-:S04]  /*0200*/  UISETP.EQ.AND UP0, UPT, UR8, URZ, UP0 ;  /* 0x0000003f0800728c */ /* 0x000fc80008702270 */
[----:B------:R-:W-:-:S04]  /*0210*/  USEL UR7, URZ, 0x1, !UP0 ;  /* 0x000000013f077887 */ /* 0x000fc8000c000000 */
[----:B------:R-:W-:Y:S01]  /*0220*/  USEL UR7, UR7, 0x2, UP1 ;  /* 0x0000000207077887 */ /* 0x000fe20008800000 */
[----:B0-----:R-:W-:-:S13]  /*0230*/  ISETP.NE.AND P0, PT, R3, RZ, PT ;  /* 0x000000ff0300720c */ /* 0x001fda0003f05270 */
[----:B------:R-:W-:Y:S05]  /*0240*/  @P0 BRA `(.L_x_2) ;  /* 0x0000000000480947 */ /* 0x000fea0003800000 */
[----:B------:R-:W0:Y:S01]  /*0250*/  S2UR UR10, SR_CgaCtaId ;  /* 0x00000000000a79c3 */ /* 0x000e220000008800 */
[----:B------:R-:W-:Y:S01]  /*0260*/  UMOV UR4, 0x400 ;  /* 0x0000040000047882 */ /* 0x000fe20000000000 */
[----:B------:R-:W-:Y:S01]  /*0270*/  UMOV UR5, 0x1 ;  /* 0x0000000100057882 */ /* 0x000fe20000000000 */
[----:B------:R-:W-:Y:S01]  /*0280*/  UMOV UR8, 0x4 ;  /* 0x0000000400087882 */ /* 0x000fe20000000000 */
[----:B------:R-:W-:Y:S01]  /*0290*/  ELECT P0, URZ, PT ;  /* 0x00000000003f782f */ /* 0x000fe20003800000 */
[----:B------:R-:W-:-:S04]  /*02a0*/  UIADD3 UR8, -UR8, 0x100000, URZ ;  /* 0x0010000008087890 */ /* 0x000fc8000fffe13f */
[----:B------:R-:W-:Y:S02]  /*02b0*/  USHF.L.U32 UR9, UR8, 0xb, URZ ;  /* 0x0000000b08097899 */ /* 0x000fe4000800063f */
[----:B------:R-:W-:Y:S02]  /*02c0*/  USHF.L.U32 UR8, UR8, 0x1, URZ ;  /* 0x0000000108087899 */ /* 0x000fe4000800063f */
[----:B0-----:R-:W-:Y:S02]  /*02d0*/  ULEA UR10, UR10, UR4, 0x18 ;  /* 0x000000040a0a7291 */ /* 0x001fe4000f8ec03f */
[----:B------:R-:W-:-:S04]  /*02e0*/  UIADD3 UR4, -UR5, 0x100000, URZ ;  /* 0x0010000005047890 */ /* 0x000fc8000fffe13f */
[----:B------:R-:W-:Y:S02]  /*02f0*/  USHF.L.U32 UR5, UR4, 0xb, URZ ;  /* 0x0000000b04057899 */ /* 0x000fe4000800063f */
[----:B------:R-:W-:Y:S01]  /*0300*/  USHF.L.U32 UR4, UR4, 0x1, URZ ;  /* 0x0000000104047899 */ /* 0x000fe2000800063f */
[----:B------:R-:W0:Y:S11]  /*0310*/  FENCE.VIEW.ASYNC.S ;  /* 0x00000000000073c6 */ /* 0x000e360000000000 */
[----:B0-----:R0:W1:Y:S01]  /*0320*/  SYNCS.EXCH.64 URZ, [UR10], UR4 ;  /* 0x000000040a3f75b2 */ /* 0x0010620008000100 */
[----:B------:R0:W2:Y:S01]  /*0330*/  SYNCS.EXCH.64 URZ, [UR10+0x10], UR8 ;  /* 0x000010080a3f75b2 */ /* 0x0000a20008000100 */
[----:B------:R0:W3:Y:S01]  /*0340*/  SYNCS.EXCH.64 URZ, [UR10+0x8], UR4 ;  /* 0x000008040a3f75b2 */ /* 0x0000e20008000100 */
[----:B------:R0:W4:Y:S01]  /*0350*/  SYNCS.EXCH.64 URZ, [UR10+0x18], UR8 ;  /* 0x000018080a3f75b2 */ /* 0x0001220008000100 */
[----:B------:R-:W-:Y:S01]  /*0360*/  NOP ;  /* 0x0000000000007918 */ /* 0x000fe20000000000 */
.L_x_2:
[----:B------:R-:W-:Y:S01]  /*0370*/  SHF.R.S32.HI R2, RZ, 0x1f, R4 ;  /* 0x0000001fff027819 */ /* 0x000fe20000011404 */
[----:B------:R-:W5:Y:S01]  /*0380*/  SHFL.IDX PT, R0, R0, RZ, 0x1f ;  /* 0x00001fff00007589 */ /* 0x000f6200000e0000 */
[----:B0-----:R-:W0:Y:S01]  /*0390*/  S2UR UR10, SR_CTAID.X ;  /* 0x00000000000a79c3 */ /* 0x001e220000002500 */
[----:B------:R-:W-:Y:S02]  /*03a0*/  ELECT P0, URZ, PT ;  /* 0x00000000003f782f */ /* 0x000fe40003800000 */
[----:B------:R-:W-:Y:S01]  /*03b0*/  LEA.HI R2, R2, R4, RZ, 0x7 ;  /* 0x0000000402027211 */ /* 0x000fe200078f38ff */
[----:B------:R-:W-:Y:S01]  /*03c0*/  ULDC UR4, c[0x0][0x150] ;  /* 0x0000540000047ab9 */ /* 0x000fe20000000800 */
[----:B------:R-:W-:Y:S01]  /*03d0*/  SHF.R.S32.HI R6, RZ, 0x1f, R3 ;  /* 0x0000001fff067819 */ /* 0x000fe20000011403 */
[----:B------:R-:W-:Y:S01]  /*03e0*/  NOP ;  /* 0x0000000000007918 */ /* 0x000fe20000000000 */
[----:B------:R-:W-:Y:S01]  /*03f0*/  LOP3.LUT R2, R2, 0xffffff80, RZ, 0xc0, !PT ;  /* 0xffffff8002027812 */ /* 0x000fe200078ec0ff */
[----:B------:R-:W-:Y:S01]  /*0400*/  NOP ;  /* 0x0000000000007918 */ /* 0x000fe20000000000 */
[----:B------:R-:W-:Y:S01]  /*0410*/  LEA.HI R6, R6, R3, RZ, 0x2 ;  /* 0x0000000306067211 */ /* 0x000fe200078f10ff */
[----:B------:R-:W1:Y:S02]  /*0420*/  LDC R8, c[0x0][0x144] ;  /* 0x00005100ff087b82 */ /* 0x000e640000000800 */
[----:B------:R-:W-:Y:S01]  /*0430*/  IMAD.IADD R4, R4, 0x1, -R2 ;  /* 0x0000000104047824 */ /* 0x000fe200078e0a02 */
[----:B------:R-:W-:Y:S01]  /*0440*/  LOP3.LUT R6, R6, 0x3ffffffc, RZ, 0xc0, !PT ;  /* 0x3ffffffc06067812 */ /* 0x000fe200078ec0ff */
[----:B------:R-:W2:Y:S03]  /*0450*/  S2R R2, SR_CTAID.Y ;  /* 0x0000000000027919 */ /* 0x000ea60000002600 */
[----:B------:R-:W-:Y:S01]  /*0460*/  SHF.R.S32.HI R5, RZ, 0x1f, R4 ;  /* 0x0000001fff057819 */ /* 0x000fe20000011404 */
[----:B------:R-:W-:Y:S01]  /*0470*/  IMAD.IADD R6, R3, 0x1, -R6 ;  /* 0x0000000103067824 */ /* 0x000fe200078e0a06 */
[----:B------:R-:W3:Y:S02]  /*0480*/  LDC R11, c[0x0][0x148] ;  /* 0x00005200ff0b7b82 */ /* 0x000ee40000000800 */
[----:B------:R-:W-:-:S02]  /*0490*/  LEA.HI R5, R5, R4, RZ, 0x3 ;  /* 0x0000000405057211 */ /* 0x000fc400078f18ff */
[----:B-----5:R-:W-:Y:S02]  /*04a0*/  ISETP.NE.OR P0, PT, R0, RZ, !P0 ;  /* 0x000000ff0000720c */ /* 0x020fe40004705670 */
[--C-:B------:R-:W-:Y:S02]  /*04b0*/  SHF.R.S32.HI R0, RZ, 0x3, R5.reuse ;  /* 0x00000003ff007819 */ /* 0x100fe40000011405 */
[----:B------:R-:W-:Y:S02]  /*04c0*/  SHF.R.S32.HI R5, RZ, 0x1f, R5 ;  /* 0x0000001fff057819 */ /* 0x000fe40000011405 */
[----:B0-----:R-:W-:Y:S02]  /*04d0*/  I2FP.F32.U32 R7, UR10 ;  /* 0x0000000a00077c45 */ /* 0x001fe40008201000 */
[----:B------:R-:W-:-:S03]  /*04e0*/  LEA.HI R5, R5, R0, RZ, 0x2 ;  /* 0x0000000005057211 */ /* 0x000fc600078f10ff */
[----:B------:R-:W-:Y:S01]  /*04f0*/  FMUL R7, R7, UR4 ;  /* 0x0000000407077c20 */ /* 0x000fe20008400000 */
[----:B------:R-:W-:Y:S01]  /*0500*/  LOP3.LUT R5, R5, 0xfffffffc, RZ, 0xc0, !PT ;  /* 0xfffffffc05057812 */ /* 0x000fe200078ec0ff */
[----:B------:R-:W-:Y:S01]  /*0510*/  VOTEU.ALL UP0, P0 ;  /* 0x00000000003f7886 */ /* 0x000fe20000000000 */
[----:B------:R-:W-:Y:S01]  /*0520*/  ULDC UR4, c[0x0][0x154] ;  /* 0x0000550000047ab9 */ /* 0x000fe20000000800 */
[----:B------:R-:W-:Y:S02]  /*0530*/  VOTEU.ALL UP1, P0 ;  /* 0x00000000003f7886 */ /* 0x000fe40000020000 */
[----:B------:R-:W0:Y:S01]  /*0540*/  F2I.U32.TRUNC.NTZ R7, R7 ;  /* 0x0000000700077305 */ /* 0x000e22000020f000 */
[----:B------:R-:W-:Y:S01]  /*0550*/  IMAD.IADD R5, R0, 0x1, -R5 ;  /* 0x0000000100057824 */ /* 0x000fe200078e0a05 */
[----:B------:R-:W5:Y:S01]  /*0560*/  @!UP0 S2UR UR9, SR_CgaCtaId ;  /* 0x00000000000989c3 */ /* 0x000f620000008800 */
[----:B------:R-:W-:Y:S02]  /*0570*/  @!UP0 UMOV UR8, 0x400 ;  /* 0x0000040000088882 */ /* 0x000fe40000000000 */
[----:B------:R-:W-:Y:S01]  /*0580*/  IMAD R5, R6, 0x4, R5 ;  /* 0x0000000406057824 */ /* 0x000fe200078e0205 */
[----:B--2---:R-:W-:-:S04]  /*0590*/  I2FP.F32.U32 R9, R2 ;  /* 0x0000000200097245 */ /* 0x004fc80000201000 */
[----:B------:R-:W-:Y:S01]  /*05a0*/  LEA.HI R0, R5, R5, RZ, 0x1 ;  /* 0x0000000505007211 */ /* 0x000fe200078f08ff */
[----:B------:R-:W-:Y:S01]  /*05b0*/  FMUL R9, R9, UR4 ;  /* 0x0000000409097c20 */ /* 0x000fe20008400000 */
[----:B------:R-:W-:Y:S02]  /*05c0*/  UMOV UR4, 0x20 ;  /* 0x0000002000047882 */ /* 0x000fe40000000000 */
[----:B------:R-:W-:Y:S01]  /*05d0*/  LOP3.LUT R6, R0, 0xfffffffe, RZ, 0xc0, !PT ;  /* 0xfffffffe00067812 */ /* 0x000fe200078ec0ff */
[----:B0-----:R-:W-:Y:S01]  /*05e0*/  IMAD.MOV R13, RZ, RZ, -R7 ;  /* 0x000000ffff0d7224 */ /* 0x001fe200078e0a07 */
[----:B------:R-:W-:-:S04]  /*05f0*/  @!UP0 UIADD3 UR4, -UR4, 0x100000, URZ ;  /* 0x0010000004048890 */ /* 0x000fc8000fffe13f */
[----:B------:R-:W-:Y:S02]  /*0600*/  @!UP0 USHF.L.U32 UR5, UR4, 0xb, URZ ;  /* 0x0000000b04058899 */ /* 0x000fe4000800063f */
[----:B------:R-:W-:Y:S01]  /*0610*/  @!UP0 USHF.L.U32 UR4, UR4, 0x1, URZ ;  /* 0x0000000104048899 */ /* 0x000fe2000800063f */
[----:B------:R-:W0:Y:S01]  /*0620*/  F2I.U32.TRUNC.NTZ R9, R9 ;  /* 0x0000000900097305 */ /* 0x000e22000020f000 */
[----:B-1----:R-:W-:Y:S02]  /*0630*/  IMAD R0, R8, R13, UR10 ;  /* 0x0000000a08007e24 */ /* 0x002fe4000f8e020d */
[C---:B------:R-:W-:Y:S02]  /*0640*/  IMAD.IADD R7, R5.reuse, 0x1, -R6 ;  /* 0x0000000105077824 */ /* 0x040fe400078e0a06 */
[----:B------:R-:W-:-:S03]  /*0650*/  IMAD.SHL.U32 R6, R5, 0x4, RZ ;  /* 0x0000000405067824 */ /* 0x000fc600078e00ff */
[----:B------:R-:W-:Y:S01]  /*0660*/  ISETP.NE.AND P2, PT, R7, R0, PT ;  /* 0x000000000700720c */ /* 0x000fe20003f45270 */
[----:B-----5:R-:W-:Y:S01]  /*0670*/  @!UP0 ULEA UR8, UR9, UR8, 0x18 ;  /* 0x0000000809088291 */ /* 0x020fe2000f8ec03f */
[----:B------:R-:W-:Y:S01]  /*0680*/  LOP3.LUT R10, R5, 0xc, R6, 0x78, !PT ;  /* 0x0000000c050a7812 */ /* 0x000fe200078e7806 */
[----:B------:R-:W1:Y:S01]  /*0690*/  LDC R7, c[0x0][0x140] ;  /* 0x00005000ff077b82 */ /* 0x000e620000000800 */
[----:B------:R-:W-:Y:S01]  /*06a0*/  VOTEU.ALL UP0, P0 ;  /* 0x00000000003f7886 */ /* 0x000fe20000000000 */
[----:B------:R-:W-:Y:S01]  /*06b0*/  LOP3.LUT P0, RZ, R4, 0x7, RZ, 0xc0, !PT ;  /* 0x0000000704ff7812 */ /* 0x000fe2000780c0ff */
[----:B0-----:R-:W-:Y:S01]  /*06c0*/  IMAD.MOV R14, RZ, RZ, -R9 ;  /* 0x000000ffff0e7224 */ /* 0x001fe200078e0a09 */
[----:B------:R0:W-:Y:S01]  /*06d0*/  STL [R1+0x4], R10 ;  /* 0x0000040a01007387 */ /* 0x0001e20000100800 */
[----:B------:R-:W-:Y:S01]  /*06e0*/  IMAD.MOV.U32 R4, RZ, RZ, 0x1 ;  /* 0x00000001ff047424 */ /* 0x000fe200078e00ff */
[----:B------:R-:W-:Y:S01]  /*06f0*/  ISETP.LT.U32.AND P0, PT, R10, 0x2, !P0 ;  /* 0x000000020a00780c */ /* 0x000fe20004701070 */
[----:B---3--:R-:W-:-:S03]  /*0700*/  IMAD R6, R11, R14, R2 ;  /* 0x0000000e0b067224 */ /* 0x008fc600078e0202 */
[----:B------:R-:W-:Y:S01]  /*0710*/  @P2 LEA.HI R5, R10, R10, RZ, 0x1 ;  /* 0x0000000a0a052211 */ /* 0x000fe200078f08ff */
[----:B------:R-:W2:Y:S02]  /*0720*/  FENCE.VIEW.ASYNC.S ;  /* 0x00000000000073c6 */ /* 0x000ea40000000000 */
[----:B--2---:R0:W2:Y:S01]  /*0730*/  @!UP0 SYNCS.EXCH.64 URZ, [UR8+0x30], UR4 ;  /* 0x00003004083f85b2 */ /* 0x0040a20008000100 */
[----:B------:R-:W-:-:S04]  /*0740*/  @P2 SHF.R.S32.HI R5, RZ, 0x1, R5 ;  /* 0x00000001ff052819 */ /* 0x000fc80000011405 */
[----:B------:R-:W-:Y:S02]  /*0750*/  @P2 ISETP.NE.AND P3, PT, R5, R6, PT ;  /* 0x000000060500220c */ /* 0x000fe40003f65270 */
[----:B------:R-:W-:Y:S02]  /*0760*/  SEL R5, RZ, 0x1, !P0 ;  /* 0x00000001ff057807 */ /* 0x000fe40004000000 */
[----:B------:R-:W-:Y:S02]  /*0770*/  @P2 SEL R4, RZ, 0x1, P3 ;  /* 0x00000001ff042807 */ /* 0x000fe40001800000 */
[----:B-1----:R-:W-:Y:S02]  /*0780*/  ISETP.EQ.U32.AND P5, PT, R7, 0x1, PT ;  /* 0x000000010700780c */ /* 0x002fe40003fa2070 */
[----:B------:R-:W-:Y:S01]  /*0790*/  LOP3.LUT R4, R4, R5, RZ, 0xc0, !PT ;  /* 0x0000000504047212 */ /* 0x000fe200078ec0ff */
[----:B------:R0:W1:Y:S01]  /*07a0*/  @!UP1 SYNCS.EXCH.64 URZ, [UR8+0x38], UR4 ;  /* 0x00003804083f95b2 */ /* 0x0000620008000100 */
[----:B------:R-:W-:-:S03]  /*07b0*/  NOP ;  /* 0x0000000000007918 */ /* 0x000fc60000000000 */
[----:B------:R0:W-:Y:S06]  /*07c0*/  STL [R1], R4 ;  /* 0x0000000401007387 */ /* 0x0001ec0000100800 */
[----:B--2---:R-:W-:Y:S05]  /*07d0*/  @!P5 BRA `(.L_x_3) ;  /* 0x000000000008d947 */ /* 0x004fea0003800000 */
[----:B-1--4-:R-:W-:Y:S01]  /*07e0*/  UCGABAR_ARV ;  /* 0x00000000000079c7 */ /* 0x012fe20008000000 */
[----:B------:R-:W-:Y:S05]  /*07f0*/  BRA `(.L_x_4) ;  /* 0x0000000000047947 */ /* 0x000fea0003800000 */
.L_x_3:
[----:B-1--4-:R-:W-:Y:S01]  /*0800*/  NOP ;  /* 0x0000000000007918 */ /* 0x012fe20000000000 */
.L_x_4:
[----:B------:R-:W1:Y:S01]  /*0810*/  LDC R3, c[0x0][0x65c] ;  /* 0x00019700ff037b82 */ /* 0x000e620000000800 */
[----:B0-----:R-:W-:Y:S02]  /*0820*/  IMAD.U32 R4, RZ, RZ, UR10 ;  /* 0x0000000aff047e24 */ /* 0x001fe4000f8e00ff */
[----:B------:R-:W-:Y:S01]  /*0830*/  IMAD.MOV.U32 R5, RZ, RZ, RZ ;  /* 0x000000ffff057224 */ /* 0x000fe200078e00ff */
[----:B-1----:R-:W-:-:S13]  /*0840*/  ISETP.NE.AND P4, PT, R3, 0x1, PT ;  /* 0x000000010300780c */ /* 0x002fda0003f85270 */
[----:B------:R-:W0:Y:S01]  /*0850*/  @P4 LDC R7, c[0x0][0x10] ;  /* 0x00000400ff074b82 */ /* 0x000e220000000800 */
[----:B------:R-:W-:Y:S02]  /*0860*/  @P4 IMAD.MOV.U32 R3, RZ, RZ, RZ ;  /* 0x000000ffff034224 */ /* 0x000fe400078e00ff */
[----:B------:R-:W-:-:S05]  /*0870*/  @P4 IMAD.MOV.U32 R13, RZ, RZ, RZ ;  /* 0x000000ffff0d4224 */ /* 0x000fca00078e00ff */
[----:B------:R-:W1:Y:S01]  /*0880*/  @!P4 LDC R9, c[0x0][0xc] ;  /* 0x00000300ff09cb82 */ /* 0x000e620000000800 */
[----:B0-----:R-:W-:-:S04]  /*0890*/  @P4 IMAD.WIDE.U32 R6, R7, UR10, R2 ;  /* 0x0000000a07064c25 */ /* 0x001fc8000f8e0002 */
[----:B------:R-:W-:Y:S02]  /*08a0*/  @P4 IMAD.MOV.U32 R15, RZ, RZ, R6 ;  /* 0x000000ffff0f4224 */ /* 0x000fe400078e0006 */
[----:B------:R-:W-:Y:S02]  /*08b0*/  @P4 IMAD.IADD R23, R7, 0x1, R13 ;  /* 0x0000000107174824 */ /* 0x000fe400078e020d */
[----:B-1----:R-:W-:-:S04]  /*08c0*/  @!P4 IMAD.WIDE.U32 R4, R2, R9, R4 ;  /* 0x000000090204c225 */ /* 0x002fc800078e0004 */
[----:B------:R-:W-:Y:S02]  /*08d0*/  @!P4 IMAD.MOV.U32 R15, RZ, RZ, R4 ;  /* 0x000000ffff0fc224 */ /* 0x000fe400078e0004 */
[----:B------:R-:W-:-:S03]  /*08e0*/  @!P4 IMAD.MOV.U32 R23, RZ, RZ, R5 ;  /* 0x000000ffff17c224 */ /* 0x000fc600078e0005 */
[----:B------:R0:W-:Y:S04]  /*08f0*/  STL [R1+0xc], R15 ;  /* 0x00000c0f01007387 */ /* 0x0001e80000100800 */
[----:B------:R0:W-:Y:S01]  /*0900*/  STL [R1+0x8], R23 ;  /* 0x0000081701007387 */ /* 0x0001e20000100800 */
[----:B------:R-:W-:Y:S05]  /*0910*/  @!P5 BRA `(.L_x_5) ;  /* 0x00000000000cd947 */ /* 0x000fea0003800000 */
[----:B------:R-:W-:Y:S01]  /*0920*/  UCGABAR_WAIT ;  /* 0x0000000000007dc7 */ /* 0x000fe20008000000 */
[----:B------:R-:W-:Y:S01]  /*0930*/  CCTL.IVALL ;  /* 0x00000000ff00798f */ /* 0x000fe20002000000 */
[----:B------:R-:W-:Y:S05]  /*0940*/  BRA `(.L_x_6) ;  /* 0x0000000000047947 */ /* 0x000fea0003800000 */
.L_x_5:
[----:B------:R-:W-:Y:S06]  /*0950*/  BAR.SYNC.DEFER_BLOCKING 0x0 ;  /* 0x0000000000007b1d */ /* 0x000fec0000010000 */
.L_x_6:
[----:B------:R-:W-:Y:S05]  /*0960*/  @!P1 BRA `(.L_x_7) ;  /* 0x000000f000ac9947 */ /* 0x000fea0003800000 */
[----:B------:R-:W-:-:S06]  /*0970*/  UISETP.GT.U32.AND UP0, UPT, UR11, 0x1, UPT ;  /* 0x000000010b00788c */ /* 0x000fcc000bf04070 */
[----:B------:R-:W-:-:S13]  /*0980*/  PLOP3.LUT P0, PT, PT, PT, UP0, 0x80, 0x0 ;  /* 0x000000000000781c */ /* 0x000fda0003f0f008 */
[----:B------:R-:W-:Y:S05]  /*0990*/  @P0 EXIT ;  /* 0x000000000000094d */ /* 0x000fea0003800000 */
[----:B------:R-:W-:Y:S01]  /*09a0*/  IMAD.MOV.U32 R6, RZ, RZ, -0x1 ;  /* 0xffffffffff067424 */ /* 0x000fe200078e00ff */
[----:B------:R-:W-:Y:S01]  /*09b0*/  ULDC.64 UR4, c[0x0][0x650] ;  /* 0x0001940000047ab9 */ /* 0x000fe20000000a00 */
[----:B------:R-:W-:Y:S01]  /*09c0*/  IMAD.MOV.U32 R5, RZ, RZ, -0x1 ;  /* 0xffffffffff057424 */ /* 0x000fe200078e00ff */
[----:B------:R-:W-:Y:S01]  /*09d0*/  ISETP.GE.U32.AND P0, PT, R15, UR4, PT ;  /* 0x000000040f007c0c */ /* 0x000fe2000bf06070 */
[----:B------:R-:W-:Y:S01]  /*09e0*/  UMOV UR42, 0xffffffff ;  /* 0xffffffff002a7882 */ /* 0x000fe20000000000 */
[----:B------:R1:W-:Y:S01]  /*09f0*/  STL [R1+0x14], R6 ;  /* 0x0000140601007387 */ /* 0x0003e20000100800 */
[----:B------:R-:W-:Y:S02]  /*0a00*/  PRMT R4, RZ, 0x7610, R4 ;  /* 0x00007610ff047816 */ /* 0x000fe40000000004 */
[----:B------:R-:W-:Y:S01]  /*0a10*/  ISETP.GE.U32.AND.EX P0, PT, R23, UR5, PT, P0 ;  /* 0x0000000517007c0c */ /* 0x000fe2000bf06100 */
[----:B------:R1:W-:-:S12]  /*0a20*/  STL [R1+0x10], R5 ;  /* 0x0000100501007387 */ /* 0x0003d80000100800 */
[----:B-1----:R-:W-:Y:S05]  /*0a30*/  @P0 BRA `(.L_x_8) ;  /* 0x0000000400380947 */ /* 0x002fea0003800000 */
[----:B------:R-:W1:Y:S01]  /*0a40*/  LDC.64 R16, c[0x0][0x628] ;  /* 0x00018a00ff107b82 */ /* 0x000e620000000a00 */
[----:B------:R-:W-:Y:S02]  /*0a50*/  IMAD.MOV.U32 R4, RZ, RZ, R15 ;  /* 0x000000ffff047224 */ /* 0x000fe400078e000f */
[----:B------:R-:W-:-:S05]  /*0a60*/  IMAD.MOV.U32 R5, RZ, RZ, R23 ;  /* 0x000000ffff057224 */ /* 0x000fca00078e0017 */
[----:B------:R-:W2:Y:S08]  /*0a70*/  LDC R10, c[0x0][0x630] ;  /* 0x00018c00ff0a7b82 */ /* 0x000eb00000000800 */
[----:B------:R-:W3:Y:S01]  /*0a80*/  LDC.64 R18, c[0x0][0x620] ;  /* 0x00018800ff127b82 */ /* 0x000ee20000000a00 */
[----:B-1----:R-:W-:-:S04]  /*0a90*/  ISETP.NE.U32.AND P0, PT, R16, RZ, PT ;  /* 0x000000ff1000720c */ /* 0x002fc80003f05070 */
[----:B------:R-:W-:-:S13]  /*0aa0*/  ISETP.NE.AND.EX P0, PT, R17, RZ, PT, P0 ;  /* 0x000000ff1100720c */ /* 0x000fda0003f05300 */
[----:B--23--:R-:W-:Y:S05]  /*0ab0*/  @!P0 BRA `(.L_x_9) ;  /* 0x0000000000288947 */ /* 0x00cfea0003800000 */
[----:B------:R-:W1:Y:S02]  /*0ac0*/  LDC R9, c[0x0][0x634] ;  /* 0x00018d00ff097b82 */ /* 0x000e640000000800 */
[----:B-1----:R-:W-:-:S05]  /*0ad0*/  IADD3 R9, P0, R15, R9, RZ ;  /* 0x000000090f097210 */ /* 0x002fca0007f1e0ff */
[----:B------:R-:W-:-:S04]  /*0ae0*/  IMAD.X R13, RZ, RZ, R23, P0 ;  /* 0x000000ffff0d7224 */ /* 0x000fc800000e0617 */
[----:B------:R-:W-:-:S04]  /*0af0*/  IMAD.WIDE.U32 R4, R13, R16, RZ ;  /* 0x000000100d047225 */ /* 0x000fc800078e00ff */
[----:B------:R-:W-:-:S04]  /*0b00*/  IMAD.WIDE.U32 R6, P0, R9, R17, R4 ;  /* 0x0000001109067225 */ /* 0x000fc80007800004 */
[----:B------:R-:W-:-:S04]  /*0b10*/  IMAD.WIDE.U32 R4, R9, R16, RZ ;  /* 0x0000001009047225 */ /* 0x000fc800078e00ff */
[----:B------:R-:W-:Y:S01]  /*0b20*/  IMAD.X R9, RZ, RZ, RZ, P0 ;  /* 0x000000ffff097224 */ /* 0x000fe200000e06ff */
[----:B------:R-:W-:Y:S01]  /*0b30*/  IADD3 RZ, P0, R5, R6, RZ ;  /* 0x0000000605ff7210 */ /* 0x000fe20007f1e0ff */
[----:B------:R-:W-:-:S04]  /*0b40*/  IMAD.MOV.U32 R8, RZ, RZ, R7 ;  /* 0x000000ffff087224 */ /* 0x000fc800078e0007 */
[----:B------:R-:W-:-:S08]  /*0b50*/  IMAD.WIDE.U32.X R4, R13, R17, R8, P0 ;  /* 0x000000110d047225 */ /* 0x000fd000000e0408 */
.L_x_9:
[----:B------:R-:W1:Y:S01]  /*0b60*/  LDC.64 R20, c[0x0][0x640] ;  /* 0x00019000ff147b82 */ /* 0x000e620000000a00 */
[-C--:B------:R-:W-:Y:S01]  /*0b70*/  SHF.R.U64 R22, R4, R10.reuse, R5 ;  /* 0x0000000a04167219 */ /* 0x080fe20000001205 */
[----:B------:R-:W-:Y:S01]  /*0b80*/  IMAD.MOV.U32 R4, RZ, RZ, R15 ;  /* 0x000000ffff047224 */ /* 0x000fe200078e000f */
[----:B------:R-:W-:Y:S01]  /*0b90*/  SHF.R.U32.HI R3, RZ, R10, R5 ;  /* 0x0000000aff037219 */ /* 0x000fe20000011605 */
[----:B------:R-:W-:Y:S01]  /*0ba0*/  IMAD.MOV.U32 R5, RZ, RZ, R23 ;  /* 0x000000ffff057224 */ /* 0x000fe200078e0017 */
[----:B------:R-:W-:Y:S01]  /*0bb0*/  IADD3 R7, P0, RZ, -R22, RZ ;  /* 0x80000016ff077210 */ /* 0x000fe20007f1e0ff */
[----:B0-----:R-:W-:Y:S02]  /*0bc0*/  IMAD R23, R11, R14, R2 ;  /* 0x0000000e0b177224 */ /* 0x001fe400078e0202 */
[----:B------:R-:W0:Y:S01]  /*0bd0*/  LDC R8, c[0x0][0x618] ;  /* 0x00018600ff087b82 */ /* 0x000e220000000800 */
[----:B------:R-:W-:Y:S02]  /*0be0*/  IMAD.MOV.U32 R11, RZ, RZ, 0x1 ;  /* 0x00000001ff0b7424 */ /* 0x000fe400078e00ff */
[----:B------:R-:W-:-:S02]  /*0bf0*/  IMAD.X R3, RZ, RZ, ~R3, P0 ;  /* 0x000000ffff037224 */ /* 0x000fc400000e0e03 */
[----:B------:R-:W-:-:S03]  /*0c00*/  IMAD.WIDE.U32 R4, R7, R18, R4 ;  /* 0x0000001207047225 */ /* 0x000fc600078e0004 */
[----:B------:R-:W2:Y:S01]  /*0c10*/  LDC R12, c[0x0][0x608] ;  /* 0x00018200ff0c7b82 */ /* 0x000ea20000000800 */
[----:B------:R-:W-:-:S04]  /*0c20*/  IMAD R6, R3, R18, RZ ;  /* 0x0000001203067224 */ /* 0x000fc800078e02ff */
[----:B------:R-:W-:-:S03]  /*0c30*/  IMAD R3, R7, R19, R6 ;  /* 0x0000001307037224 */ /* 0x000fc600078e0206 */
[----:B------:R-:W3:Y:S01]  /*0c40*/  LDC R16, c[0x0][0x658] ;  /* 0x00019600ff107b82 */ /* 0x000ee20000000800 */
[----:B------:R-:W-:Y:S01]  /*0c50*/  IMAD.IADD R3, R5, 0x1, R3 ;  /* 0x0000000105037824 */ /* 0x000fe200078e0203 */
[----:B-1----:R-:W-:Y:S01]  /*0c60*/  ISETP.NE.U32.AND P0, PT, R20, RZ, PT ;  /* 0x000000ff1400720c */ /* 0x002fe20003f05070 */
[----:B------:R-:W-:-:S03]  /*0c70*/  IMAD.MOV.U32 R5, RZ, RZ, -0x1 ;  /* 0xffffffffff057424 */ /* 0x000fc600078e00ff */
[----:B------:R-:W-:Y:S02]  /*0c80*/  ISETP.NE.AND.EX P0, PT, R21, RZ, PT, P0 ;  /* 0x000000ff1500720c */ /* 0x000fe40003f05300 */
[----:B------:R-:W1:Y:S01]  /*0c90*/  LDC R13, c[0x0][0x600] ;  /* 0x00018000ff0d7b82 */ /* 0x000e620000000800 */
[-CC-:B0-----:R-:W-:Y:S02]  /*0ca0*/  SHF.R.U64 R10, R4, R8.reuse, R3.reuse ;  /* 0x00000008040a7219 */ /* 0x181fe40000001203 */
[----:B------:R-:W-:-:S05]  /*0cb0*/  SHF.R.U32.HI R3, RZ, R8, R3 ;  /* 0x00000008ff037219 */ /* 0x000fca0000011603 */
[----:B------:R-:W0:Y:S01]  /*0cc0*/  LDC R15, c[0x0][0x648] ;  /* 0x00019200ff0f7b82 */ /* 0x000e220000000800 */
[-CC-:B--2---:R-:W-:Y:S02]  /*0cd0*/  SHF.R.U64 R19, R10, R12.reuse, R3.reuse ;  /* 0x0000000c0a137219 */ /* 0x184fe40000001203 */
[----:B------:R-:W-:-:S05]  /*0ce0*/  SHF.R.U32.HI R3, RZ, R12, R3 ;  /* 0x0000000cff037219 */ /* 0x000fca0000011603 */
[----:B------:R-:W2:Y:S01]  /*0cf0*/  LDC R17, c[0x0][0x638] ;  /* 0x00018e00ff117b82 */ /* 0x000ea20000000800 */
[-C--:B---3--:R-:W-:Y:S02]  /*0d00*/  SHF.L.U32 R2, R5, R16.reuse, RZ ;  /* 0x0000001005027219 */ /* 0x088fe400000006ff */
[--C-:B------:R-:W-:Y:S02]  /*0d10*/  SHF.R.U64 R12, R19, R16, R3.reuse ;  /* 0x00000010130c7219 */ /* 0x100fe40000001203 */
[----:B------:R-:W-:Y:S02]  /*0d20*/  LOP3.LUT R8, RZ, R2, RZ, 0x33, !PT ;  /* 0x00000002ff087212 */ /* 0x000fe400078e33ff */
[----:B------:R-:W-:Y:S01]  /*0d30*/  SHF.R.U32.HI R3, RZ, R16, R3 ;  /* 0x00000010ff037219 */ /* 0x000fe20000011603 */
[----:B------:R-:W3:Y:S01]  /*0d40*/  LDC R18, c[0x0][0x610] ;  /* 0x00018400ff127b82 */ /* 0x000ee20000000800 */
[----:B------:R-:W-:Y:S01]  /*0d50*/  IMAD.MOV.U32 R2, RZ, RZ, R12 ;  /* 0x000000ffff027224 */ /* 0x000fe200078e000c */
[----:B------:R-:W-:Y:S06]  /*0d60*/  @!P0 BRA `(.L_x_10) ;  /* 0x0000000000288947 */ /* 0x000fec0003800000 */
[----:B------:R-:W4:Y:S02]  /*0d70*/  LDC R7, c[0x0][0x64c] ;  /* 0x00019300ff077b82 */ /* 0x000f240000000800 */
[----:B----4-:R-:W-:-:S05]  /*0d80*/  IADD3 R7, P0, R12, R7, RZ ;  /* 0x000000070c077210 */ /* 0x010fca0007f1e0ff */
        /* <DEDUP_REMOVED lines=8> */
.L_x_10:
[----:B0-----:R-:W-:Y:S01]  /*0e10*/  SHF.R.U64 R4, R2, R15, R3 ;  /* 0x0000000f02047219 */ /* 0x001fe20000001203 */
[----:B-1----:R-:W-:Y:S01]  /*0e20*/  VIADD R5, R13, 0xffffffff ;  /* 0xffffffff0d057836 */ /* 0x002fe20000000000 */
[----:B------:R-:W-:Y:S02]  /*0e30*/  SHF.L.U32 R2, R11, R16, RZ ;  /* 0x000000100b027219 */ /* 0x000fe400000006ff */
[----:B------:R-:W-:Y:S01]  /*0e40*/  LOP3.LUT R3, R19, R8, RZ, 0xc0, !PT ;  /* 0x0000000813037212 */ /* 0x000fe200078ec0ff */
[----:B------:R-:W-:Y:S01]  /*0e50*/  IMAD.MOV R6, RZ, RZ, -R4 ;  /* 0x000000ffff067224 */ /* 0x000fe200078e0a04 */
[----:B------:R-:W-:Y:S02]  /*0e60*/  SEL R0, R0, R23, !P4 ;  /* 0x0000001700007207 */ /* 0x000fe40006000000 */
[----:B------:R-:W-:Y:S01]  /*0e70*/  LOP3.LUT R5, R10, R5, RZ, 0xc0, !PT ;  /* 0x000000050a057212 */ /* 0x000fe200078ec0ff */
[----:B------:R-:W-:Y:S01]  /*0e80*/  IMAD R3, R2, R4, R3 ;  /* 0x0000000402037224 */ /* 0x000fe200078e0203 */
[----:B------:R-:W-:Y:S01]  /*0e90*/  R2UR UR42, R22 ;  /* 0x00000000162a72ca */ /* 0x000fe200000e0000 */
[----:B--2---:R-:W-:-:S02]  /*0ea0*/  IMAD R2, R6, R17, R12 ;  /* 0x0000001106027224 */ /* 0x004fc400078e020c */
[----:B---3--:R-:W-:Y:S02]  /*0eb0*/  IMAD R0, R3, R18, R0 ;  /* 0x0000001203007224 */ /* 0x008fe400078e0200 */
[----:B------:R-:W-:Y:S02]  /*0ec0*/  IMAD R3, R2, R13, R5 ;  /* 0x0000000d02037224 */ /* 0x000fe400078e0205 */
[----:B------:R-:W-:-:S03]  /*0ed0*/  IMAD.MOV.U32 R4, RZ, RZ, 0x1 ;  /* 0x00000001ff047424 */ /* 0x000fc600078e00ff */
[----:B------:R-:W-:Y:S02]  /*0ee0*/  SEL R2, R3, R0, !P4 ;  /* 0x0000000003027207 */ /* 0x000fe40006000000 */
[----:B------:R-:W-:-:S03]  /*0ef0*/  SEL R0, R0, R3, !P4 ;  /* 0x0000000300007207 */ /* 0x000fc60006000000 */
[----:B------:R1:W-:Y:S04]  /*0f00*/  STL [R1+0x10], R2 ;  /* 0x0000100201007387 */ /* 0x0003e80000100800 */
[----:B------:R1:W-:Y:S02]  /*0f10*/  STL [R1+0x14], R0 ;  /* 0x0000140001007387 */ /* 0x0003e40000100800 */
.L_x_8:
[----:B------:R-:W-:-:S08]  /*0f20*/  NOP ;  /* 0x0000000000007918 */ /* 0x000fd00000000000 */
[----:B------:R-:W2:Y:S02]  /*0f30*/  USETMAXREG.TRY_ALLOC.CTAPOOL UP0, 0xe8 ;  /* 0x000000e8000079c8 */ /* 0x000ea40008000600 */
[----:B--2---:R-:W-:-:S13]  /*0f40*/  PLOP3.LUT P0, PT, PT, PT, UP0, 0x80, 0x0 ;  /* 0x000000000000781c */ /* 0x004fda0003f0f008 */
[----:B------:R-:W-:Y:S05]  /*0f50*/  @!P0 BRA `(.L_x_8) ;  /* 0xfffffffc00f08947 */ /* 0x000fea000383ffff */
[----:B------:R-:W-:Y:S01]  /*0f60*/  ULDC.64 UR4, c[0x0][0x598] ;  /* 0x0001660000047ab9 */ /* 0x000fe20000000a00 */
[----:B------:R-:W-:Y:S01]  /*0f70*/  ULDC.64 UR48, c[0x0][0x208] ;  /* 0x0000820000307ab9 */ /* 0x000fe20000000a00 */
[----:B------:R-:W-:-:S04]  /*0f80*/  ISETP.NE.U32.AND P0, PT, RZ, UR4, PT ;  /* 0x00000004ff007c0c */ /* 0x000fc8000bf05070 */
[----:B------:R-:W-:-:S13]  /*0f90*/  ISETP.NE.AND.EX P0, PT, RZ, UR5, PT, P0 ;  /* 0x00000005ff007c0c */ /* 0x000fda000bf05300 */
[----:B------:R-:W-:Y:S05]  /*0fa0*/  @!P0 BRA `(.L_x_11) ;  /* 0x0000000000208947 */ /* 0x000fea0003800000 */
[----:B-1----:R-:W1:Y:S02]  /*0fb0*/  LDC.64 R2, c[0x0][0x598] ;  /* 0x00016600ff027b82 */ /* 0x002e640000000a00 */
[----:B-1----:R-:W2:Y:S02]  /*0fc0*/  LDG.E.64 R2, desc[UR48][R2.64] ;  /* 0x0000003002027981 */ /* 0x002ea4000c1e1b00 */
[----:B--2---:R-:W-:-:S04]  /*0fd0*/  ISETP.NE.U32.AND P0, PT, R2, RZ, PT ;  /* 0x000000ff0200720c */ /* 0x004fc80003f05070 */
[----:B------:R-:W-:-:S13]  /*0fe0*/  ISETP.NE.AND.EX P0, PT, R3, RZ, PT, P0 ;  /* 0x000000ff0300720c */ /* 0x000fda0003f05300 */
[----:B------:R-:W-:Y:S05]  /*0ff0*/  @!P0 BRA `(.L_x_11) ;  /* 0x00000000000c8947 */ /* 0x000fea0003800000 */
[----:B------:R-:W2:Y:S02]  /*1000*/  LD.E R2, desc[UR48][R2.64] ;  /* 0x0000003002027980 */ /* 0x000ea4000c101900 */
[----:B--2---:R-:W-:Y:S01]  /*1010*/  R2UR UR41, R2 ;  /* 0x00000000022972ca */ /* 0x004fe200000e0000 */
[----:B------:R-:W-:-:S14]  /*1020*/  BRA `(.L_x_12) ;  /* 0x0000000000247947 */ /* 0x000fdc0003800000 */
.L_x_11:
[----:B------:R-:W-:Y:S02]  /*1030*/  ULDC.64 UR4, c[0x0][0x588] ;  /* 0x0001620000047ab9 */ /* 0x000fe40000000a00 */
[----:B------:R-:W-:-:S04]  /*1040*/  ISETP.NE.U32.AND P0, PT, RZ, UR4, PT ;  /* 0x00000004ff007c0c */ /* 0x000fc8000bf05070 */
[----:B------:R-:W-:-:S13]  /*1050*/  ISETP.NE.AND.EX P0, PT, RZ, UR5, PT, P0 ;  /* 0x00000005ff007c0c */ /* 0x000fda000bf05300 */
[----:B------:R-:W-:Y:S05]  /*1060*/  @!P0 BRA `(.L_x_13) ;  /* 0x0000000000108947 */ /* 0x000fea0003800000 */
[----:B-1----:R-:W1:Y:S02]  /*1070*/  LDC.64 R2, c[0x0][0x588] ;  /* 0x00016200ff027b82 */ /* 0x002e640000000a00 */
[----:B-1----:R-:W2:Y:S02]  /*1080*/  LDG.E R2, desc[UR48][R2.64] ;  /* 0x0000003002027981 */ /* 0x002ea4000c1e1900 */
[----:B--2---:R-:W-:Y:S01]  /*1090*/  R2UR UR41, R2 ;  /* 0x00000000022972ca */ /* 0x004fe200000e0000 */
[----:B------:R-:W-:-:S14]  /*10a0*/  BRA `(.L_x_12) ;  /* 0x0000000000047947 */ /* 0x000fdc0003800000 */
.L_x_13:
[----:B------:R-:W-:-:S05]  /*10b0*/  ULDC UR41, c[0x0][0x580] ;  /* 0x0001600000297ab9 */ /* 0x000fca0000000800 */
.L_x_12:
[----:B------:R-:W-:Y:S02]  /*10c0*/  ULDC.64 UR4, c[0x0][0x5a0] ;  /* 0x0001680000047ab9 */ /* 0x000fe40000000a00 */
        /* <DEDUP_REMOVED lines=11> */
.L_x_14:
        /* <DEDUP_REMOVED lines=8> */
.L_x_16:
[----:B------:R-:W-:-:S05]  /*1200*/  ULDC UR40, c[0x0][0x584] ;  /* 0x0001610000287ab9 */ /* 0x000fca0000000800 */
.L_x_15:
[----:B------:R-:W-:-:S13]  /*1210*/  LOP3.LUT P0, RZ, R4, 0xff, RZ, 0xc0, !PT ;  /* 0x000000ff04ff7812 */ /* 0x000fda000780c0ff */
[----:B------:R-:W-:Y:S05]  /*1220*/  @!P0 EXIT ;  /* 0x000000000000894d */ /* 0x000fea0003800000 */
[----:B------:R-:W-:Y:S01]  /*1230*/  ULDC UR4, c[0x0][0x28c] ;  /* 0x0000a30000047ab9 */ /* 0x000fe20000000800 */
[----:B------:R-:W-:Y:S02]  /*1240*/  ULOP3.LUT UR8, UR7, 0x1, URZ, 0xfc, !UPT ;  /* 0x0000000107087892 */ /* 0x000fe4000f8efc3f */
[----:B------:R-:W-:-:S04]  /*1250*/  UIADD3 UR4, UR4, 0xff, URZ ;  /* 0x000000ff04047890 */ /* 0x000fc8000fffe03f */
[----:B------:R-:W-:-:S04]  /*1260*/  USHF.R.S32.HI UR5, URZ, 0x1f, UR4 ;  /* 0x0000001f3f057899 */ /* 0x000fc80008011404 */
[----:B------:R-:W-:-:S03]  /*1270*/  ULEA.HI UR5, UR5, UR4, URZ, 0x8 ;  /* 0x0000000405057291 */ /* 0x000fc6000f8f403f */
[----:B------:R-:W-:Y:S01]  /*1280*/  UMOV UR4, URZ ;  /* 0x0000003f00047c82 */ /* 0x000fe20008000000 */
[----:B------:R-:W-:-:S03]  /*1290*/  USHF.R.S32.HI UR11, URZ, 0x8, UR5 ;  /* 0x000000083f0b7899 */ /* 0x000fc60008011405 */
[----:B------:R-:W-:-:S09]  /*12a0*/  UMOV UR5, URZ ;  /* 0x0000003f00057c82 */ /* 0x000fd20008000000 */
.L_x_265:
[----:B-1----:R-:W1:Y:S01]  /*12b0*/  S2R R0, SR_TID.X ;  /* 0x0000000000007919 */ /* 0x002e620000002100 */
[----:B--2---:R-:W2:Y:S01]  /*12c0*/  S2UR UR16, SR_CgaCtaId ;  /* 0x00000000001079c3 */ /* 0x004ea20000008800 */
[----:B------:R-:W-:Y:S01]  /*12d0*/  UMOV UR15, 0x400 ;  /* 0x00000400000f7882 */ /* 0x000fe20000000000 */
[----:B------:R-:W-:Y:S01]  /*12e0*/  UMOV UR6, URZ ;  /* 0x0000003f00067c82 */ /* 0x000fe20008000000 */
[----:B------:R-:W-:Y:S01]  /*12f0*/  UMOV UR12, URZ ;  /* 0x0000003f000c7c82 */ /* 0x000fe20008000000 */
[----:B------:R-:W-:Y:S01]  /*1300*/  UMOV UR13, URZ ;  /* 0x0000003f000d7c82 */ /* 0x000fe20008000000 */
[----:B------:R-:W-:Y:S01]  /*1310*/  UMOV UR47, UR5 ;  /* 0x00000005002f7c82 */ /* 0x000fe20008000000 */
[----:B------:R-:W-:Y:S01]  /*1320*/  UMOV UR46, UR4 ;  /* 0x00000004002e7c82 */ /* 0x000fe20008000000 */
[----:B------:R-:W-:Y:S01]  /*1330*/  IMAD.MOV.U32 R224, RZ, RZ, RZ ;  /* 0x000000ffffe07224 */ /* 0x000fe200078e00ff */
[----:B0--3--:R-:W3:Y:S01]  /*1340*/  LDC R2, c[0x0][0x28c] ;  /* 0x0000a300ff027b82 */ /* 0x009ee20000000800 */
[----:B------:R-:W-:-:S02]  /*1350*/  CS2R R222, SRZ ;  /* 0x0000000000de7805 */ /* 0x000fc4000001ff00 */
[----:B------:R-:W-:Y:S02]  /*1360*/  CS2R R220, SRZ ;  /* 0x0000000000dc7805 */ /* 0x000fe4000001ff00 */
[----:B------:R-:W-:Y:S02]  /*1370*/  CS2R R218, SRZ ;  /* 0x0000000000da7805 */ /* 0x000fe4000001ff00 */
[----:B------:R-:W-:Y:S02]  /*1380*/  CS2R R216, SRZ ;  /* 0x0000000000d87805 */ /* 0x000fe4000001ff00 */
[----:B------:R-:W-:Y:S02]  /*1390*/  CS2R R214, SRZ ;  /* 0x0000000000d67805 */ /* 0x000fe4000001ff00 */
[----:B------:R-:W-:Y:S02]  /*13a0*/  CS2R R212, SRZ ;  /* 0x0000000000d47805 */ /* 0x000fe4000001ff00 */
        /* <DEDUP_REMOVED lines=16> */
[----:B-1----:R-:W-:Y:S02]  /*14b0*/  LOP3.LUT R0, R0, 0x80, RZ, 0xc0, !PT ;  /* 0x0000008000007812 */ /* 0x002fe400078ec0ff */
[----:B------:R-:W-:Y:S02]  /*14c0*/  CS2R R178, SRZ ;  /* 0x0000000000b27805 */ /* 0x000fe4000001ff00 */
[----:B---3--:R-:W-:-:S02]  /*14d0*/  ISETP.GE.AND P0, PT, R2, 0x1, PT ;  /* 0x000000010200780c */ /* 0x008fc40003f06270 */
[----:B------:R-:W-:Y:S02]  /*14e0*/  CS2R R176, SRZ ;  /* 0x0000000000b07805 */ /* 0x000fe4000001ff00 */
[----:B------:R-:W-:Y:S02]  /*14f0*/  SHF.R.U32.HI R0, RZ, 0x7, R0 ;  /* 0x00000007ff007819 */ /* 0x000fe40000011600 */
[----:B------:R-:W-:Y:S02]  /*1500*/  CS2R R174, SRZ ;  /* 0x0000000000ae7805 */ /* 0x000fe4000001ff00 */
[----:B------:R-:W-:Y:S02]  /*1510*/  CS2R R172, SRZ ;  /* 0x0000000000ac7805 */ /* 0x000fe4000001ff00 */
[----:B------:R-:W-:Y:S02]  /*1520*/  CS2R R170, SRZ ;  /* 0x0000000000aa7805 */ /* 0x000fe4000001ff00 */
[----:B------:R-:W-:-:S02]  /*1530*/  CS2R R168, SRZ ;  /* 0x0000000000a87805 */ /* 0x000fc4000001ff00 */
[----:B------:R-:W-:Y:S01]  /*1540*/  CS2R R166, SRZ ;  /* 0x0000000000a67805 */ /* 0x000fe2000001ff00 */
[----:B------:R-:W1:Y:S01]  /*1550*/  SHFL.IDX PT, R0, R0, RZ, 0x1f ;  /* 0x00001fff00007589 */ /* 0x000e6200000e0000 */
        /* <DEDUP_REMOVED lines=15> */
[----:B0-----:R-:W-:Y:S02]  /*1650*/  CS2R R22, SRZ ;  /* 0x0000000000167805 */ /* 0x001fe4000001ff00 */
[----:B------:R-:W-:-:S02]  /*1660*/  CS2R R20, SRZ ;  /* 0x0000000000147805 */ /* 0x000fc4000001ff00 */
[----:B------:R-:W-:Y:S02]  /*1670*/  CS2R R18, SRZ ;  /* 0x0000000000127805 */ /* 0x000fe4000001ff00 */
[----:B------:R-:W-:Y:S02]  /*1680*/  CS2R R16, SRZ ;  /* 0x0000000000107805 */ /* 0x000fe4000001ff00 */
[----:B------:R-:W-:Y:S02]  /*1690*/  CS2R R14, SRZ ;  /* 0x00000000000e7805 */ /* 0x000fe4000001ff00 */
[----:B------:R-:W-:Y:S02]  /*16a0*/  CS2R R12, SRZ ;  /* 0x00000000000c7805 */ /* 0x000fe4000001ff00 */
[----:B------:R-:W-:Y:S02]  /*16b0*/  CS2R R10, SRZ ;  /* 0x00000000000a7805 */ /* 0x000fe4000001ff00 */
[----:B------:R-:W-:-:S02]  /*16c0*/  CS2R R8, SRZ ;  /* 0x0000000000087805 */ /* 0x000fc4000001ff00 */
[----:B-1----:R-:W-:Y:S02]  /*16d0*/  R2UR UR10, R0 ;  /* 0x00000000000a72ca */ /* 0x002fe400000e0000 */
[----:B------:R-:W-:Y:S02]  /*16e0*/  CS2R R6, SRZ ;  /* 0x0000000000067805 */ /* 0x000fe4000001ff00 */
[----:B------:R-:W-:Y:S02]  /*16f0*/  CS2R R4, SRZ ;  /* 0x0000000000047805 */ /* 0x000fe4000001ff00 */
[----:B------:R-:W-:Y:S01]  /*1700*/  CS2R R2, SRZ ;  /* 0x0000000000027805 */ /* 0x000fe2000001ff00 */
[----:B------:R-:W-:Y:S01]  /*1710*/  IMAD.MOV.U32 R0, RZ, RZ, RZ ;  /* 0x000000ffff007224 */ /* 0x000fe200078e00ff */
[----:B------:R-:W-:Y:S02]  /*1720*/  CS2R R128, SRZ ;  /* 0x0000000000807805 */ /* 0x000fe4000001ff00 */
[----:B------:R-:W-:-:S02]  /*1730*/  CS2R R130, SRZ ;  /* 0x0000000000827805 */ /* 0x000fc4000001ff00 */
[----:B------:R-:W-:Y:S02]  /*1740*/  CS2R R132, SRZ ;  /* 0x0000000000847805 */ /* 0x000fe4000001ff00 */
[----:B------:R-:W-:Y:S02]  /*1750*/  CS2R R134, SRZ ;  /* 0x0000000000867805 */ /* 0x000fe4000001ff00 */
[----:B------:R-:W-:Y:S02]  /*1760*/  CS2R R120, SRZ ;  /* 0x0000000000787805 */ /* 0x000fe4000001ff00 */
[----:B------:R-:W-:Y:S02]  /*1770*/  CS2R R122, SRZ ;  /* 0x00000000007a7805 */ /* 0x000fe4000001ff00 */
[----:B------:R-:W-:Y:S02]  /*1780*/  CS2R R124, SRZ ;  /* 0x00000000007c7805 */ /* 0x000fe4000001ff00 */
[----:B------:R-:W-:Y:S01]  /*1790*/  CS2R R126, SRZ ;  /* 0x00000000007e7805 */ /* 0x000fe2000001ff00 */
[----:B------:R-:W-:Y:S01]  /*17a0*/  ULEA.HI UR9, UR10, UR10, URZ, 0x1 ;  /* 0x0000000a0a097291 */ /* 0x000fe2000f8f083f */
[----:B------:R-:W-:-:S02]  /*17b0*/  CS2R R112, SRZ ;  /* 0x0000000000707805 */ /* 0x000fc4000001ff00 */
[----:B------:R-:W-:Y:S02]  /*17c0*/  CS2R R114, SRZ ;  /* 0x0000000000727805 */ /* 0x000fe4000001ff00 */
[----:B------:R-:W-:Y:S01]  /*17d0*/  CS2R R116, SRZ ;  /* 0x0000000000747805 */ /* 0x000fe2000001ff00 */
[----:B------:R-:W-:Y:S01]  /*17e0*/  ULOP3.LUT UR14, UR9, 0x7fffe, URZ, 0xc0, !UPT ;  /* 0x0007fffe090e7892 */ /* 0x000fe2000f8ec03f */
[----:B------:R-:W-:Y:S01]  /*17f0*/  CS2R R118, SRZ ;  /* 0x0000000000767805 */ /* 0x000fe2000001ff00 */
[----:B--2---:R-:W-:Y:S01]  /*1800*/  ULEA UR9, UR16, UR15, 0x18 ;  /* 0x0000000f10097291 */ /* 0x004fe2000f8ec03f */
[----:B------:R-:W-:Y:S01]  /*1810*/  CS2R R104, SRZ ;  /* 0x0000000000687805 */ /* 0x000fe2000001ff00 */
[----:B------:R-:W-:Y:S01]  /*1820*/  UIADD3 UR14, UR10, -UR14, URZ ;  /* 0x8000000e0a0e7290 */ /* 0x000fe2000fffe03f */
[----:B------:R-:W-:Y:S02]  /*1830*/  CS2R R106, SRZ ;  /* 0x00000000006a7805 */ /* 0x000fe4000001ff00 */
[----:B------:R-:W-:-:S02]  /*1840*/  CS2R R108, SRZ ;  /* 0x00000000006c7805 */ /* 0x000fc4000001ff00 */
[----:B------:R-:W-:Y:S01]  /*1850*/  CS2R R110, SRZ ;  /* 0x00000000006e7805 */ /* 0x000fe2000001ff00 */
[----:B------:R-:W-:Y:S01]  /*1860*/  ULEA UR14, UR14, UR9, 0xd ;  /* 0x000000090e0e7291 */ /* 0x000fe2000f8e683f */
[----:B------:R-:W-:Y:S02]  /*1870*/  CS2R R96, SRZ ;  /* 0x0000000000607805 */ /* 0x000fe4000001ff00 */
[----:B------:R-:W-:Y:S02]  /*1880*/  CS2R R98, SRZ ;  /* 0x0000000000627805 */ /* 0x000fe4000001ff00 */
[----:B------:R-:W-:Y:S01]  /*1890*/  CS2R R100, SRZ ;  /* 0x0000000000647805 */ /* 0x000fe2000001ff00 */
[----:B------:R-:W-:Y:S01]  /*18a0*/  UIADD3 UR14, UR14, 0x100, URZ ;  /* 0x000001000e0e7890 */ /* 0x000fe2000fffe03f */
[----:B------:R-:W-:Y:S02]  /*18b0*/  CS2R R102, SRZ ;  /* 0x0000000000667805 */ /* 0x000fe4000001ff00 */
[----:B------:R-:W-:-:S02]  /*18c0*/  CS2R R88, SRZ ;  /* 0x0000000000587805 */ /* 0x000fc4000001ff00 */
[----:B------:R-:W-:Y:S01]  /*18d0*/  CS2R R90, SRZ ;  /* 0x00000000005a7805 */ /* 0x000fe2000001ff00 */
[----:B------:R-:W-:Y:S01]  /*18e0*/  USHF.R.U32.HI UR10, URZ, 0x4, UR14 ;  /* 0x000000043f0a7899 */ /* 0x000fe2000801160e */
[----:B------:R-:W-:Y:S02]  /*18f0*/  CS2R R92, SRZ ;  /* 0x00000000005c7805 */ /* 0x000fe4000001ff00 */
[----:B------:R-:W-:Y:S02]  /*1900*/  CS2R R94, SRZ ;  /* 0x00000000005e7805 */ /* 0x000fe4000001ff00 */
[----:B------:R-:W-:Y:S01]  /*1910*/  CS2R R80, SRZ ;  /* 0x0000000000507805 */ /* 0x000fe2000001ff00 */
[----:B------:R-:W-:Y:S01]  /*1920*/  ULOP3.LUT UR10, UR10, 0x3fff, URZ, 0xc0, !UPT ;  /* 0x00003fff0a0a7892 */ /* 0x000fe2000f8ec03f */
        /* <DEDUP_REMOVED lines=30> */
[----:B------:R-:W-:Y:S01]  /*1b10*/  CS2R R30, SRZ ;  /* 0x00000000001e7805 */ /* 0x000fe2000001ff00 */
[----:B------:R-:W-:Y:S06]  /*1b20*/  @!P0 BRA `(.L_x_17) ;  /* 0x0000002800808947 */ /* 0x000fec0003800000 */
[----:B------:R-:W-:-:S06]  /*1b30*/  UISETP.NE.AND UP0, UPT, UR8, 0x3, UPT ;  /* 0x000000030800788c */ /* 0x000fcc000bf05270 */
[----:B------:R-:W-:-:S13]  /*1b40*/  PLOP3.LUT P1, PT, PT, PT, UP0, 0x80, 0x0 ;  /* 0x000000000000781c */ /* 0x000fda0003f2f008 */
[----:B------:R-:W-:Y:S05]  /*1b50*/  @!P1 BRA `(.L_x_18) ;  /* 0x0000000000049947 */ /* 0x000fea0003800000 */
[----:B------:R-:W-:Y:S01]  /*1b60*/  BPT.TRAP 0x1 ;  /* 0x000000040000795c */ /* 0x000fe20000300000 */
.L_x_18:
[----:B------:R-:W-:Y:S01]  /*1b70*/  ULEA UR12, UR5, UR9, 0x3 ;  /* 0x00000009050c7291 */ /* 0x000fe2000f8e183f */
[----:B------:R-:W-:-:S05]  /*1b80*/  IMAD.U32 R0, RZ, RZ, UR4 ;  /* 0x00000004ff007e24 */ /* 0x000fca000f8e00ff */
[----:B------:R-:W-:-:S04]  /*1b90*/  SHF.L.U32 R0, R0, 0x1f, RZ ;  /* 0x0000001f00007819 */ /* 0x000fc800000006ff */
[----:B------:R0:W1:Y:S01]  /*1ba0*/  SYNCS.PHASECHK.TRANS64.TRYWAIT P0, [UR12], R0 ;  /* 0x00000000ff0075a7 */ /* 0x000062000800014c */
[----:B------:R-:W-:Y:S05]  /*1bb0*/  @!P1 BRA `(.L_x_19) ;  /* 0x0000000000049947 */ /* 0x000fea0003800000 */
[----:B------:R-:W-:Y:S01]  /*1bc0*/  BPT.TRAP 0x1 ;  /* 0x000000040000795c */ /* 0x000fe20000300000 */
.L_x_19:
[----:B------:R-:W-:Y:S01]  /*1bd0*/  UMOV UR6, 0x8 ;  /* 0x0000000800067882 */ /* 0x000fe20000000000 */
[----:B------:R-:W-:Y:S01]  /*1be0*/  IMAD.MOV.U32 R224, RZ, RZ, RZ ;  /* 0x000000ffffe07224 */ /* 0x000fe200078e00ff */
[----:B-1----:R-:W-:Y:S06]  /*1bf0*/  @P0 BRA `(.L_x_20) ;  /* 0x0000000000080947 */ /* 0x002fec0003800000 */
[----:B------:R-:W1:Y:S02]  /*1c00*/  SYNCS.PHASECHK.TRANS64.TRYWAIT P0, [UR12], R0 ;  /* 0x00000000ff0075a7 */ /* 0x000e64000800014c */
[----:B-1----:R-:W-:Y:S05]  /*1c10*/  @!P0 BRA `(.L_x_21) ;  /* 0x000000f4007c8947 */ /* 0x002fea0003800000 */
.L_x_20:
[----:B------:R-:W-:Y:S01]  /*1c20*/  UIADD3 UR12, UR9, 0x20100, URZ ;  /* 0x00020100090c7890 */ /* 0x000fe2000fffe03f */
[----:B------:R-:W-:Y:S01]  /*1c30*/  WARPGROUP.ARRIVE ;  /* 0x00000000000079c5 */ /* 0x000fe20000000000 */
[----:B------:R-:W-:Y:S01]  /*1c40*/  ULOP3.LUT UR43, UR10, 0x10000, URZ, 0xfc, !UPT ;  /* 0x000100000a2b7892 */ /* 0x000fe2000f8efc3f */
[----:B------:R-:W-:Y:S01]  /*1c50*/  CS2R R222, SRZ ;  /* 0x0000000000de7805 */ /* 0x000fe2000001ff00 */
[----:B------:R-:W-:Y:S01]  /*1c60*/  USHF.R.U32.HI UR12, URZ, 0x4, UR12 ;  /* 0x000000043f0c7899 */ /* 0x000fe2000801160c */
[----:B------:R-:W-:Y:S01]  /*1c70*/  CS2R R220, SRZ ;  /* 0x0000000000dc7805 */ /* 0x000fe2000001ff00 */
[----:B------:R-:W-:Y:S01]  /*1c80*/  ULEA UR43, UR5, UR43, 0xc ;  /* 0x0000002b052b7291 */ /* 0x000fe2000f8e603f */
[----:B------:R-:W-:Y:S01]  /*1c90*/  CS2R R218, SRZ ;  /* 0x0000000000da7805 */ /* 0x000fe2000001ff00 */
[----:B------:R-:W-:Y:S01]  /*1ca0*/  ULOP3.LUT UR12, UR12, 0x3fff, URZ, 0xc0, !UPT ;  /* 0x00003fff0c0c7892 */ /* 0x000fe2000f8ec03f */
[----:B------:R-:W-:Y:S01]  /*1cb0*/  CS2R R216, SRZ ;  /* 0x0000000000d87805 */ /* 0x000fe2000001ff00 */
[----:B------:R-:W-:Y:S01]  /*1cc0*/  UMOV UR13, 0x40000040 ;  /* 0x40000040000d7882 */ /* 0x000fe20000000000 */
[----:B------:R-:W-:Y:S01]  /*1cd0*/  UMOV UR15, 0x40000040 ;  /* 0x40000040000f7882 */ /* 0x000fe20000000000 */
[----:B------:R-:W-:Y:S01]  /*1ce0*/  ULOP3.LUT UR12, UR12, 0x10000, URZ, 0xfc, !UPT ;  /* 0x000100000c0c7892 */ /* 0x000fe2000f8efc3f */
[----:B------:R-:W-:Y:S01]  /*1cf0*/  CS2R R214, SRZ ;  /* 0x0000000000d67805 */ /* 0x000fe2000001ff00 */
[----:B------:R-:W-:Y:S01]  /*1d00*/  UMOV UR21, UR13 ;  /* 0x0000000d00157c82 */ /* 0x000fe20008000000 */
[----:B------:R-:W-:Y:S01]  /*1d10*/  UMOV UR23, 0x40000040 ;  /* 0x4000004000177882 */ /* 0x000fe20000000000 */
[----:B------:R-:W-:Y:S01]  /*1d20*/  UIMAD UR44, UR5, 0x700, UR12 ;  /* 0x00000700052c78a4 */ /* 0x000fe2000f8e020c */
[----:B------:R-:W-:Y:S01]  /*1d30*/  CS2R R212, SRZ ;  /* 0x0000000000d47805 */ /* 0x000fe2000001ff00 */
[----:B------:R-:W-:Y:S01]  /*1d40*/  UMOV UR25, UR13 ;  /* 0x0000000d00197c82 */ /* 0x000fe20008000000 */
[----:B------:R-:W-:Y:S01]  /*1d50*/  UMOV UR12, UR43 ;  /* 0x0000002b000c7c82 */ /* 0x000fe20008000000 */
[----:B------:R-:W-:Y:S01]  /*1d60*/  UIADD3 UR22, UR44, 0x80, URZ ;  /* 0x000000802c167890 */ /* 0x000fe2000fffe03f */
[----:B------:R-:W-:Y:S01]  /*1d70*/  CS2R R210, SRZ ;  /* 0x0000000000d27805 */ /* 0x000fe2000001ff00 */
[----:B------:R-:W-:Y:S01]  /*1d80*/  UIADD3 UR26, UR44, 0x100, URZ ;  /* 0x000001002c1a7890 */ /* 0x000fe2000fffe03f */
[----:B------:R-:W-:Y:S01]  /*1d90*/  CS2R R208, SRZ ;  /* 0x0000000000d07805 */ /* 0x000fe2000001ff00 */
[----:B------:R-:W-:Y:S01]  /*1da0*/  UIADD3 UR18, UR44, 0x180, URZ ;  /* 0x000001802c127890 */ /* 0x000fe2000fffe03f */
[----:B------:R-:W-:Y:S01]  /*1db0*/  CS2R R206, SRZ ;  /* 0x0000000000ce7805 */ /* 0x000fe2000001ff00 */
[----:B------:R-:W-:Y:S01]  /*1dc0*/  UMOV UR14, UR44 ;  /* 0x0000002c000e7c82 */ /* 0x000fe20008000000 */
[----:B------:R-:W-:Y:S01]  /*1dd0*/  UMOV UR20, UR12 ;  /* 0x0000000c00147c82 */ /* 0x000fe20008000000 */
[----:B------:R-:W-:Y:S01]  /*1de0*/  UIADD3 UR30, UR44, 0x200, URZ ;  /* 0x000002002c1e7890 */ /* 0x000fe2000fffe03f */
[----:B------:R-:W-:Y:S01]  /*1df0*/  QGMMA.64x16x32.F32.E4M3.E4M3 R128, gdesc[UR12], RZ, !UPT ;  /* 0x002000000c8079f3 */ /* 0x000fe2000c7008ff */
[----:B------:R-:W-:Y:S01]  /*1e00*/  UMOV UR24, UR12 ;  /* 0x0000000c00187c82 */ /* 0x000fe20008000000 */
[----:B------:R-:W-:Y:S01]  /*1e10*/  UMOV UR27, 0x40000040 ;  /* 0x40000040001b7882 */ /* 0x000fe20000000000 */
[----:B------:R-:W-:Y:S01]  /*1e20*/  UIADD3 UR34, UR44, 0x280, URZ ;  /* 0x000002802c227890 */ /* 0x000fe2000fffe03f */
[----:B------:R-:W-:Y:S01]  /*1e30*/  QGMMA.64x16x32.F32.E4M3.E4M3 R112, gdesc[UR20], RZ, !UPT ;  /* 0x00200000147079f3 */ /* 0x000fe2000c7008ff */
[----:B------:R-:W-:Y:S01]  /*1e40*/  UMOV UR16, UR12 ;  /* 0x0000000c00107c82 */ /* 0x000fe20008000000 */
[----:B------:R-:W-:Y:S01]  /*1e50*/  UMOV UR17, UR13 ;  /* 0x0000000d00117c82 */ /* 0x000fe20008000000 */
[----:B------:R-:W-:Y:S01]  /*1e60*/  UMOV UR19, 0x40000040 ;  /* 0x4000004000137882 */ /* 0x000fe20000000000 */
[----:B------:R-:W-:Y:S01]  /*1e70*/  UIADD3 UR38, UR44, 0x300, URZ ;  /* 0x000003002c267890 */ /* 0x000fe2000fffe03f */
[----:B------:R-:W-:Y:S01]  /*1e80*/  QGMMA.64x16x32.F32.E4M3.E4M3 R96, gdesc[UR24], RZ, !UPT ;  /* 0x00200000186079f3 */ /* 0x000fe2000c7008ff */
[----:B------:R-:W-:Y:S01]  /*1e90*/  UMOV UR28, UR12 ;  /* 0x0000000c001c7c82 */ /* 0x000fe20008000000 */
[----:B------:R-:W-:Y:S01]  /*1ea0*/  UMOV UR29, UR13 ;  /* 0x0000000d001d7c82 */ /* 0x000fe20008000000 */
[----:B------:R-:W-:Y:S01]  /*1eb0*/  UMOV UR31, 0x40000040 ;  /* 0x40000040001f7882 */ /* 0x000fe20000000000 */
[----:B------:R-:W-:Y:S01]  /*1ec0*/  QGMMA.64x16x32.F32.E4M3.E4M3 R80, gdesc[UR16], RZ, !UPT ;  /* 0x00200000105079f3 */ /* 0x000fe2000c7008ff */
[----:B------:R-:W-:Y:S01]  /*1ed0*/  UIADD3 UR16, UR43, 0x400, URZ ;  /* 0x000004002b107890 */ /* 0x000fe2000fffe03f */
[----:B------:R-:W-:Y:S01]  /*1ee0*/  CS2R R204, SRZ ;  /* 0x0000000000cc7805 */ /* 0x000fe2000001ff00 */
[----:B------:R-:W-:Y:S01]  /*1ef0*/  UMOV UR32, UR12 ;  /* 0x0000000c00207c82 */ /* 0x000fe20008000000 */
[----:B------:R-:W-:Y:S01]  /*1f00*/  UMOV UR33, UR13 ;  /* 0x0000000d00217c82 */ /* 0x000fe20008000000 */
[----:B------:R-:W-:Y:S01]  /*1f10*/  UMOV UR35, 0x40000040 ;  /* 0x4000004000237882 */ /* 0x000fe20000000000 */
[----:B------:R-:W-:Y:S01]  /*1f20*/  QGMMA.64x16x32.F32.E4M3.E4M3 R64, gdesc[UR28], RZ, !UPT ;  /* 0x002000001c4079f3 */ /* 0x000fe2000c7008ff */
[----:B------:R-:W-:Y:S01]  /*1f30*/  UMOV UR36, UR12 ;  /* 0x0000000c00247c82 */ /* 0x000fe20008000000 */
[----:B------:R-:W-:Y:S01]  /*1f40*/  UMOV UR37, UR13 ;  /* 0x0000000d00257c82 */ /* 0x000fe20008000000 */
[----:B------:R-:W-:Y:S01]  /*1f50*/  UMOV UR39, 0x40000040 ;  /* 0x4000004000277882 */ /* 0x000fe20000000000 */
[----:B------:R-:W-:Y:S01]  /*1f60*/  QGMMA.64x16x32.F32.E4M3.E4M3 R48, gdesc[UR32], RZ, !UPT ;  /* 0x00200000203079f3 */ /* 0x000fe2000c7008ff */
[----:B------:R-:W-:-:S02]  /*1f70*/  CS2R R202, SRZ ;  /* 0x0000000000ca7805 */ /* 0x000fc4000001ff00 */
[----:B------:R-:W-:Y:S02]  /*1f80*/  CS2R R200, SRZ ;  /* 0x0000000000c87805 */ /* 0x000fe4000001ff00 */
[----:B------:R-:W-:Y:S01]  /*1f90*/  CS2R R198, SRZ ;  /* 0x0000000000c67805 */ /* 0x000fe2000001ff00 */
[----:B------:R-:W-:Y:S01]  /*1fa0*/  QGMMA.64x16x32.F32.E4M3.E4M3 R32, gdesc[UR36], RZ, !UPT ;  /* 0x00200000242079f3 */ /* 0x000fe2000c7008ff */
[----:B------:R-:W-:Y:S01]  /*1fb0*/  UMOV UR36, UR16 ;  /* 0x0000001000247c82 */ /* 0x000fe20008000000 */
[----:B------:R-:W-:Y:S01]  /*1fc0*/  UMOV UR37, 0x40000040 ;  /* 0x4000004000257882 */ /* 0x000fe20000000000 */
[----:B------:R-:W-:Y:S01]  /*1fd0*/  UMOV UR32, UR36 ;  /* 0x0000002400207c82 */ /* 0x000fe20008000000 */
[----:B------:R-:W-:Y:S01]  /*1fe0*/  UMOV UR33, UR37 ;  /* 0x0000002500217c82 */ /* 0x000fe20008000000 */
[----:B------:R-:W-:Y:S01]  /*1ff0*/  QGMMA.64x16x32.F32.E4M3.E4M3 R24, gdesc[UR36], RZ, !UPT ;  /* 0x00200000241879f3 */ /* 0x000fe2000c7008ff */
[----:B------:R-:W-:Y:S01]  /*2000*/  UMOV UR28, UR36 ;  /* 0x00000024001c7c82 */ /* 0x000fe20008000000 */
        /* <DEDUP_REMOVED lines=12> */
[----:B------:R-:W-:Y:S01]  /*20d0*/  UIADD3 UR16, UR43, 0x2, URZ ;  /* 0x000000022b107890 */ /* 0x000fe2000fffe03f */
[----:B------:R-:W-:Y:S01]  /*20e0*/  CS2R R196, SRZ ;  /* 0x0000000000c47805 */ /* 0x000fe2000001ff00 */
[----:B------:R-:W-:Y:S01]  /*20f0*/  QGMMA.64x16x32.F32.E4M3.E4M3 R88, gdesc[UR24], RZ, !UPT ;  /* 0x00200000185879f3 */ /* 0x000fe2000c7008ff */
[----:B------:R-:W-:Y:S01]  /*2100*/  UIADD3 UR17, UR44, 0x2, URZ ;  /* 0x000000022c117890 */ /* 0x000fe2000fffe03f */
[----:B------:R-:W-:Y:S01]  /*2110*/  CS2R R194, SRZ ;  /* 0x0000000000c27805 */ /* 0x000fe2000001ff00 */
[----:B------:R-:W-:Y:S01]  /*2120*/  UIADD3 UR26, UR44, 0x102, URZ ;  /* 0x000001022c1a7890 */ /* 0x000fe2000fffe03f */
[----:B------:R-:W-:Y:S01]  /*2130*/  QGMMA.64x16x32.F32.E4M3.E4M3 R104, gdesc[UR20], RZ, !UPT ;  /* 0x00200000146879f3 */ /* 0x000fe2000c7008ff */
[----:B------:R-:W-:Y:S01]  /*2140*/  UIADD3 UR22, UR44, 0x82, URZ ;  /* 0x000000822c167890 */ /* 0x000fe2000fffe03f */
[----:B------:R-:W-:Y:S01]  /*2150*/  CS2R R192, SRZ ;  /* 0x0000000000c07805 */ /* 0x000fe2000001ff00 */
[----:B------:R-:W-:Y:S01]  /*2160*/  UIADD3 UR18, UR44, 0x182, URZ ;  /* 0x000001822c127890 */ /* 0x000fe2000fffe03f */
[----:B------:R-:W-:Y:S01]  /*2170*/  QGMMA.64x16x32.F32.E4M3.E4M3 R120, gdesc[UR12], RZ, !UPT ;  /* 0x002000000c7879f3 */ /* 0x000fe2000c7008ff */
[----:B------:R-:W-:Y:S01]  /*2180*/  UMOV UR12, UR16 ;  /* 0x00000010000c7c82 */ /* 0x000fe20008000000 */
[----:B------:R-:W-:Y:S01]  /*2190*/  UMOV UR13, 0x40000040 ;  /* 0x40000040000d7882 */ /* 0x000fe20000000000 */
[----:B------:R-:W-:Y:S01]  /*21a0*/  UMOV UR14, UR17 ;  /* 0x00000011000e7c82 */ /* 0x000fe20008000000 */
[----:B------:R-:W-:Y:S01]  /*21b0*/  UMOV UR15, 0x40000040 ;  /* 0x40000040000f7882 */ /* 0x000fe20000000000 */
[----:B------:R-:W-:Y:S01]  /*21c0*/  UMOV UR20, UR12 ;  /* 0x0000000c00147c82 */ /* 0x000fe20008000000 */
[----:B------:R-:W-:Y:S01]  /*21d0*/  UMOV UR21, UR13 ;  /* 0x0000000d00157c82 */ /* 0x000fe20008000000 */
[----:B------:R-:W-:Y:S01]  /*21e0*/  UMOV UR23, 0x40000040 ;  /* 0x4000004000177882 */ /* 0x000fe20000000000 */
[----:B------:R-:W-:Y:S01]  /*21f0*/  UIADD3 UR30, UR44, 0x202, URZ ;  /* 0x000002022c1e7890 */ /* 0x000fe2000fffe03f */
[----:B------:R-:W-:Y:S01]  /*2200*/  QGMMA.64x16x32.F32.E4M3.E4M3 R128, gdesc[UR12], R128 ;  /* 0x002000000c8079f3 */ /* 0x000fe20008700880 */
        /* <DEDUP_REMOVED lines=13> */
[----:B------:R-:W-:Y:S01]  /*22e0*/  QGMMA.64x16x32.F32.E4M3.E4M3 R80, gdesc[UR16], R80 ;  /* 0x00200000105079f3 */ /* 0x000fe20008700850 */
[----:B------:R-:W-:Y:S01]  /*22f0*/  UIADD3 UR16, UR43, 0x402, URZ ;  /* 0x000004022b107890 */ /* 0x000fe2000fffe03f */
[----:B------:R-:W-:Y:S01]  /*2300*/  CS2R R190, SRZ ;  /* 0x0000000000be7805 */ /* 0x000fe2000001ff00 */
[----:B------:R-:W-:Y:S01]  /*2310*/  UMOV UR32, UR12 ;  /* 0x0000000c00207c82 */ /* 0x000fe20008000000 */
[----:B------:R-:W-:Y:S01]  /*2320*/  UMOV UR33, UR13 ;  /* 0x0000000d00217c82 */ /* 0x000fe20008000000 */
[----:B------:R-:W-:Y:S01]  /*2330*/  UMOV UR35, 0x40000040 ;  /* 0x4000004000237882 */ /* 0x000fe20000000000 */
[----:B------:R-:W-:Y:S01]  /*2340*/  QGMMA.64x16x32.F32.E4M3.E4M3 R64, gdesc[UR28], R64 ;  /* 0x002000001c4079f3 */ /* 0x000fe20008700840 */
[----:B------:R-:W-:Y:S01]  /*2350*/  UMOV UR36, UR12 ;  /* 0x0000000c00247c82 */ /* 0x000fe20008000000 */
[----:B------:R-:W-:Y:S01]  /*2360*/  UMOV UR37, UR13 ;  /* 0x0000000d00257c82 */ /* 0x000fe20008000000 */
[----:B------:R-:W-:Y:S01]  /*2370*/  UMOV UR39, 0x40000040 ;  /* 0x4000004000277882 */ /* 0x000fe20000000000 */
[----:B------:R-:W-:Y:S01]  /*2380*/  QGMMA.64x16x32.F32.E4M3.E4M3 R48, gdesc[UR32], R48 ;  /* 0x00200000203079f3 */ /* 0x000fe20008700830 */
[----:B------:R-:W-:-:S02]  /*2390*/  CS2R R188, SRZ ;  /* 0x0000000000bc7805 */ /* 0x000fc4000001ff00 */
[----:B------:R-:W-:Y:S02]  /*23a0*/  CS2R R186, SRZ ;  /* 0x0000000000ba7805 */ /* 0x000fe4000001ff00 */
[----:B------:R-:W-:Y:S01]  /*23b0*/  CS2R R184, SRZ ;  /* 0x0000000000b87805 */ /* 0x000fe2000001ff00 */
[----:B------:R-:W-:Y:S01]  /*23c0*/  QGMMA.64x16x32.F32.E4M3.E4M3 R32, gdesc[UR36], R32 ;  /* 0x00200000242079f3 */ /* 0x000fe20008700820 */
[----:B------:R-:W-:Y:S01]  /*23d0*/  UMOV UR36, UR16 ;  /* 0x0000001000247c82 */ /* 0x000fe20008000000 */
[----:B------:R-:W-:Y:S01]  /*23e0*/  UMOV UR37, 0x40000040 ;  /* 0x4000004000257882 */ /* 0x000fe20000000000 */
[----:B------:R-:W-:Y:S01]  /*23f0*/  UMOV UR32, UR36 ;  /* 0x0000002400207c82 */ /* 0x000fe20008000000 */
[----:B------:R-:W-:Y:S01]  /*2400*/  UMOV UR33, UR37 ;  /* 0x0000002500217c82 */ /* 0x000fe20008000000 */
[----:B------:R-:W-:Y:S01]  /*2410*/  QGMMA.64x16x32.F32.E4M3.E4M3 R24, gdesc[UR36], R24 ;  /* 0x00200000241879f3 */ /* 0x000fe20008700818 */
[----:B------:R-:W-:Y:S01]  /*2420*/  UMOV UR28, UR36 ;  /* 0x00000024001c7c82 */ /* 0x000fe20008000000 */
        /* <DEDUP_REMOVED lines=12> */
[----:B------:R-:W-:Y:S01]  /*24f0*/  UIADD3 UR16, UR43, 0x4, URZ ;  /* 0x000000042b107890 */ /* 0x000fe2000fffe03f */
[----:B------:R-:W-:Y:S01]  /*2500*/  CS2R R182, SRZ ;  /* 0x0000000000b67805 */ /* 0x000fe2000001ff00 */
[----:B------:R-:W-:Y:S01]  /*2510*/  QGMMA.64x16x32.F32.E4M3.E4M3 R88, gdesc[UR24], R88 ;  /* 0x00200000185879f3 */ /* 0x000fe20008700858 */
[----:B------:R-:W-:Y:S01]  /*2520*/  UIADD3 UR17, UR44, 0x4, URZ ;  /* 0x000000042c117890 */ /* 0x000fe2000fffe03f */
[----:B------:R-:W-:Y:S01]  /*2530*/  CS2R R180, SRZ ;  /* 0x0000000000b47805 */ /* 0x000fe2000001ff00 */
[----:B------:R-:W-:Y:S01]  /*2540*/  UIADD3 UR26, UR44, 0x104, URZ ;  /* 0x000001042c1a7890 */ /* 0x000fe2000fffe03f */
[----:B------:R-:W-:Y:S01]  /*2550*/  QGMMA.64x16x32.F32.E4M3.E4M3 R104, gdesc[UR20], R104 ;  /* 0x00200000146879f3 */ /* 0x000fe20008700868 */
[----:B------:R-:W-:Y:S01]  /*2560*/  UIADD3 UR22, UR44, 0x84, URZ ;  /* 0x000000842c167890 */ /* 0x000fe2000fffe03f */
[----:B------:R-:W-:Y:S01]  /*2570*/  CS2R R178, SRZ ;  /* 0x0000000000b27805 */ /* 0x000fe2000001ff00 */
[----:B------:R-:W-:Y:S01]  /*2580*/  UIADD3 UR18, UR44, 0x184, URZ ;  /* 0x000001842c127890 */ /* 0x000fe2000fffe03f */
[----:B------:R-:W-:Y:S01]  /*2590*/  QGMMA.64x16x32.F32.E4M3.E4M3 R120, gdesc[UR12], R120 ;  /* 0x002000000c7879f3 */ /* 0x000fe20008700878 */
        /* <DEDUP_REMOVED lines=299> */
[----:B-1----:R-:W-:Y:S01]  /*3850*/  CS2R R2, SRZ ;  /* 0x0000000000027805 */ /* 0x002fe2000001ff00 */
        /* <DEDUP_REMOVED lines=20> */
[----:B0-----:R-:W-:Y:S01]  /*39a0*/  IMAD.MOV.U32 R0, RZ, RZ, RZ ;  /* 0x000000ffff007224 */ /* 0x001fe200078e00ff */
[----:B------:R-:W-:Y:S01]  /*39b0*/  QGMMA.64x16x32.F32.E4M3.E4M3 R88, gdesc[UR24], R88 ;  /* 0x00200000185879f3 */ /* 0x000fe20008700858 */
[----:B------:R-:W-:-:S02]  /*39c0*/  UIADD3 UR18, UR44, 0x386, URZ ;  /* 0x000003862c127890 */ /* 0x000fc4000fffe03f */
[----:B------:R-:W-:Y:S01]  /*39d0*/  UIADD3 UR34, UR44, 0x506, URZ ;  /* 0x000005062c227890 */ /* 0x000fe2000fffe03f */
[----:B------:R-:W-:Y:S01]  /*39e0*/  QGMMA.64x16x32.F32.E4M3.E4M3 R104, gdesc[UR20], R104 ;  /* 0x00200000146879f3 */ /* 0x000fe20008700868 */
[----:B------:R-:W-:Y:S02]  /*39f0*/  UIADD3 UR22, UR44, 0x406, URZ ;  /* 0x000004062c167890 */ /* 0x000fe4000fffe03f */
[----:B------:R-:W-:Y:S01]  /*3a00*/  UIADD3 UR26, UR44, 0x586, URZ ;  /* 0x000005862c1a7890 */ /* 0x000fe2000fffe03f */
[----:B------:R-:W-:Y:S01]  /*3a10*/  QGMMA.64x16x32.F32.E4M3.E4M3 R120, gdesc[UR12], R120 ;  /* 0x002000000c7879f3 */ /* 0x000fe20008700878 */
[----:B------:R-:W-:Y:S02]  /*3a20*/  UIADD3 UR14, UR44, 0x486, URZ ;  /* 0x000004862c0e7890 */ /* 0x000fe4000fffe03f */
[----:B------:R-:W-:Y:S01]  /*3a30*/  UIADD3 UR30, UR44, 0x606, URZ ;  /* 0x000006062c1e7890 */ /* 0x000fe2000fffe03f */
[----:B------:R-:W-:Y:S01]  /*3a40*/  UMOV UR17, 0x40000040 ;  /* 0x4000004000117882 */ /* 0x000fe20000000000 */
[----:B------:R-:W-:Y:S01]  /*3a50*/  UIADD3 UR38, UR44, 0x686, URZ ;  /* 0x000006862c267890 */ /* 0x000fe2000fffe03f */
[----:B------:R-:W-:Y:S01]  /*3a60*/  UMOV UR19, 0x40000040 ;  /* 0x4000004000137882 */ /* 0x000fe20000000000 */
[----:B------:R-:W-:Y:S01]  /*3a70*/  UMOV UR20, UR16 ;  /* 0x0000001000147c82 */ /* 0x000fe20008000000 */
[----:B------:R-:W-:Y:S01]  /*3a80*/  UMOV UR21, UR17 ;  /* 0x0000001100157c82 */ /* 0x000fe20008000000 */
[----:B------:R-:W-:Y:S01]  /*3a90*/  UMOV UR23, 0x40000040 ;  /* 0x4000004000177882 */ /* 0x000fe20000000000 */
        /* <DEDUP_REMOVED lines=22> */
[----:B------:R-:W-:-:S02]  /*3c00*/  ULDC UR12, c[0x0][0x50c] ;  /* 0x00014300000c7ab9 */ /* 0x000fc40000000800 */
[----:B------:R-:W-:Y:S01]  /*3c10*/  UISETP.NE.AND UP0, UPT, UR12, 0x8, UPT ;  /* 0x000000080c00788c */ /* 0x000fe2000bf05270 */
        /* <DEDUP_REMOVED lines=18> */
[----:B------:R-:W-:-:S03]  /*3d40*/  UMOV UR17, UR37 ;  /* 0x0000002500117c82 */ /* 0x000fc60008000000 */
[----:B------:R-:W-:Y:S01]  /*3d50*/  QGMMA.64x16x32.F32.E4M3.E4M3 R88, gdesc[UR12], R88 ;  /* 0x002000000c5879f3 */ /* 0x000fe20008700858 */
[----:B------:R-:W-:-:S03]  /*3d60*/  USEL UR12, URZ, 0x1, UP0 ;  /* 0x000000013f0c7887 */ /* 0x000fc60008000000 */
[----:B------:R-:W-:Y:S03]  /*3d70*/  QGMMA.64x16x32.F32.E4M3.E4M3 R104, gdesc[UR20], R104 ;  /* 0x00200000146879f3 */ /* 0x000fe60008700868 */
[----:B------:R-:W-:Y:S01]  /*3d80*/  ISETP.NE.AND P0, PT, RZ, UR12, PT ;  /* 0x0000000cff007c0c */ /* 0x000fe2000bf05270 */
[----:B------:R-:W-:-:S12]  /*3d90*/  QGMMA.64x16x32.F32.E4M3.E4M3 R120, gdesc[UR16], R120, gsb0 ;  /* 0x00200000107879f3 */ /* 0x000fd80008000878 */
[----:B------:R-:W-:Y:S05]  /*3da0*/  @!P0 BRA `(.L_x_22) ;  /* 0x0000000400c88947 */ /* 0x000fea0003800000 */
[----:B------:R-:W-:Y:S02]  /*3db0*/  WARPGROUP.DEPBAR.LE gsb0, 0x0 ;  /* 0x00008000000079c5 */ /* 0x000fe40000010000 */
[----:B------:R-:W-:-:S01]  /*3dc0*/  FADD R0, RZ, R128 ;  /* 0x00000080ff007221 */ /* 0x000fc20000000000 */
[----:B------:R-:W-:Y:S01]  /*3dd0*/  FADD R2, RZ, R129 ;  /* 0x00000081ff027221 */ /* 0x000fe20000000000 */
        /* <DEDUP_REMOVED lines=110> */
[----:B------:R-:W-:-:S06]  /*44c0*/  UMOV UR6, URZ ;  /* 0x0000003f00067c82 */ /* 0x000fcc0008000000 */
.L_x_22:
[----:B------:R-:W-:Y:S01]  /*44d0*/  UIADD3 UR47, UR5, 0x1, URZ ;  /* 0x00000001052f7890 */ /* 0x000fe2000fffe03f */
[----:B------:R-:W-:-:S03]  /*44e0*/  UMOV UR13, 0x1 ;  /* 0x00000001000d7882 */ /* 0x000fc60000000000 */
[----:B------:R-:W-:-:S04]  /*44f0*/  UISETP.NE.AND UP0, UPT, UR47, 0x2, UPT ;  /* 0x000000022f00788c */ /* 0x000fc8000bf05270 */
[----:B------:R-:W-:Y:S02]  /*4500*/  USEL UR46, URZ, 0x1, UP0 ;  /* 0x000000013f2e7887 */ /* 0x000fe40008000000 */
[----:B------:R-:W-:Y:S02]  /*4510*/  USEL UR47, UR47, URZ, UP0 ;  /* 0x0000003f2f2f7287 */ /* 0x000fe40008000000 */
[----:B------:R-:W-:-:S12]  /*4520*/  ULOP3.LUT UR46, UR4, UR46, URZ, 0x3c, !UPT ;  /* 0x0000002e042e7292 */ /* 0x000fd8000f8e3c3f */
.L_x_17:
[----:B------:R-:W-:-:S04]  /*4530*/  UISETP.LT.AND UP0, UPT, UR11, 0x1, UPT ;  /* 0x000000010b00788c */ /* 0x000fc8000bf01270 */
[----:B------:R-:W-:-:S04]  /*4540*/  USEL UR14, UR11, 0x1, UP0 ;  /* 0x000000010b0e7887 */ /* 0x000fc80008000000 */
[----:B------:R-:W-:-:S04]  /*4550*/  UIADD3 UR45, UR11, -UR14, URZ ;  /* 0x8000000e0b2d7290 */ /* 0x000fc8000fffe03f */
[----:B------:R-:W-:-:S06]  /*4560*/  UISETP.GE.AND UP0, UPT, UR45, 0x1, UPT ;  /* 0x000000012d00788c */ /* 0x000fcc000bf06270 */
[----:B------:R-:W-:-:S13]  /*4570*/  PLOP3.LUT P0, PT, PT, PT, UP0, 0x80, 0x0 ;  /* 0x000000000000781c */ /* 0x000fda0003f0f008 */
[----:B------:R-:W-:Y:S05]  /*4580*/  @!P0 BRA `(.L_x_23) ;  /* 0x0000002800108947 */ /* 0x000fea0003800000 */
[----:B------:R-:W-:Y:S01]  /*4590*/  UMOV UR44, UR5 ;  /* 0x00000005002c7c82 */ /* 0x000fe20008000000 */
[----:B------:R-:W-:-:S05]  /*45a0*/  ULDC UR43, c[0x0][0x50c] ;  /* 0x00014300002b7ab9 */ /* 0x000fca0000000800 */
.L_x_31:
[----:B------:R-:W-:-:S06]  /*45b0*/  UISETP.NE.AND UP0, UPT, UR8, 0x3, UPT ;  /* 0x000000030800788c */ /* 0x000fcc000bf05270 */
[----:B------:R-:W-:-:S13]  /*45c0*/  PLOP3.LUT P1, PT, PT, PT, UP0, 0x80, 0x0 ;  /* 0x000000000000781c */ /* 0x000fda0003f2f008 */
[----:B------:R-:W-:Y:S05]  /*45d0*/  @!P1 BRA `(.L_x_24) ;  /* 0x0000000000049947 */ /* 0x000fea0003800000 */
[----:B------:R-:W-:Y:S01]  /*45e0*/  BPT.TRAP 0x1 ;  /* 0x000000040000795c */ /* 0x000fe20000300000 */
.L_x_24:
[----:B------:R-:W0:Y:S01]  /*45f0*/  S2UR UR14, SR_CgaCtaId ;  /* 0x00000000000e79c3 */ /* 0x000e220000008800 */
[----:B------:R-:W-:Y:S01]  /*4600*/  UMOV UR9, 0x400 ;  /* 0x0000040000097882 */ /* 0x000fe20000000000 */
[----:B------:R-:W-:-:S05]  /*4610*/  IMAD.U32 R225, RZ, RZ, UR46 ;  /* 0x0000002effe17e24 */ /* 0x000fca000f8e00ff */
[----:B------:R-:W-:Y:S01]  /*4620*/  SHF.L.U32 R225, R225, 0x1f, RZ ;  /* 0x0000001fe1e17819 */ /* 0x000fe200000006ff */
[----:B0-----:R-:W-:-:S04]  /*4630*/  ULEA UR9, UR14, UR9, 0x18 ;  /* 0x000000090e097291 */ /* 0x001fc8000f8ec03f */
[----:B------:R-:W-:-:S09]  /*4640*/  ULEA UR14, UR47, UR9, 0x3 ;  /* 0x000000092f0e7291 */ /* 0x000fd2000f8e183f */
[----:B------:R0:W1:Y:S01]  /*4650*/  SYNCS.PHASECHK.TRANS64.TRYWAIT P0, [UR14], R225 ;  /* 0x000000e1ff0075a7 */ /* 0x000062000800014e */
[----:B------:R-:W-:Y:S05]  /*4660*/  @!P1 BRA `(.L_x_25) ;  /* 0x0000000000049947 */ /* 0x000fea0003800000 */
[----:B------:R-:W-:Y:S01]  /*4670*/  BPT.TRAP 0x1 ;  /* 0x000000040000795c */ /* 0x000fe20000300000 */
.L_x_25:
[----:B-1----:R-:W-:Y:S05]  /*4680*/  @P0 BRA `(.L_x_26) ;  /* 0x0000000000080947 */ /* 0x002fea0003800000 */
[----:B------:R-:W1:Y:S02]  /*4690*/  SYNCS.PHASECHK.TRANS64.TRYWAIT P0, [UR14], R225 ;  /* 0x000000e1ff0075a7 */ /* 0x000e64000800014e */
[----:B-1----:R-:W-:Y:S05]  /*46a0*/  @!P0 BRA `(.L_x_27) ;  /* 0x000000c800f08947 */ /* 0x002fea0003800000 */
.L_x_26:
[----:B------:R-:W-:Y:S01]  /*46b0*/  UIADD3 UR14, UR9, 0x20100, URZ ;  /* 0x00020100090e7890 */ /* 0x000fe2000fffe03f */
[----:B------:R-:W-:Y:S01]  /*46c0*/  WARPGROUP.ARRIVE ;  /* 0x00000000000079c5 */ /* 0x000fe20000000000 */
[----:B------:R-:W-:Y:S02]  /*46d0*/  UISETP.NE.AND UP0, UPT, UR12, URZ, UPT ;  /* 0x0000003f0c00728c */ /* 0x000fe4000bf05270 */
[----:B------:R-:W-:Y:S02]  /*46e0*/  USHF.R.U32.HI UR14, URZ, 0x4, UR14 ;  /* 0x000000043f0e7899 */ /* 0x000fe4000801160e */
[----:B------:R-:W-:Y:S02]  /*46f0*/  USEL UR13, UR13, URZ, !UP0 ;  /* 0x0000003f0d0d7287 */ /* 0x000fe4000c000000 */
[----:B------:R-:W-:Y:S02]  /*4700*/  ULOP3.LUT UR14, UR14, 0x3fff, URZ, 0xc0, !UPT ;  /* 0x00003fff0e0e7892 */ /* 0x000fe4000f8ec03f */
[----:B------:R-:W-:-:S02]  /*4710*/  ULOP3.LUT UR50, UR10, 0x10000, URZ, 0xfc, !UPT ;  /* 0x000100000a327892 */ /* 0x000fc4000f8efc3f */
[----:B------:R-:W-:Y:S02]  /*4720*/  ULOP3.LUT UR14, UR14, 0x10000, URZ, 0xfc, !UPT ;  /* 0x000100000e0e7892 */ /* 0x000fe4000f8efc3f */
[----:B------:R-:W-:Y:S02]  /*4730*/  UISETP.NE.U32.AND UP0, UPT, UR13, URZ, UPT ;  /* 0x0000003f0d00728c */ /* 0x000fe4000bf05070 */
[----:B------:R-:W-:Y:S02]  /*4740*/  UIMAD UR51, UR47, 0x700, UR14 ;  /* 0x000007002f3378a4 */ /* 0x000fe4000f8e020e */
[----:B------:R-:W-:Y:S02]  /*4750*/  ULEA UR50, UR47, UR50, 0xc ;  /* 0x000000322f327291 */ /* 0x000fe4000f8e603f */
[----:B------:R-:W-:Y:S02]  /*4760*/  UIADD3 UR22, UR51, 0x80, URZ ;  /* 0x0000008033167890 */ /* 0x000fe4000fffe03f */
[----:B------:R-:W-:-:S02]  /*4770*/  UIADD3 UR18, UR51, 0x100, URZ ;  /* 0x0000010033127890 */ /* 0x000fc4000fffe03f */
[----:B------:R-:W-:Y:S01]  /*4780*/  UIADD3 UR26, UR51, 0x180, URZ ;  /* 0x00000180331a7890 */ /* 0x000fe2000fffe03f */
        /* <DEDUP_REMOVED lines=8> */
[----:B------:R-:W-:Y:S01]  /*4810*/  QGMMA.64x16x32.F32.E4M3.E4M3 R128, gdesc[UR12], R128, UP0 ;  /* 0x002000000c8079f3 */ /* 0x000fe2000bf00880 */
        /* <DEDUP_REMOVED lines=10> */
[----:B------:R-:W-:Y:S01]  /*48c0*/  UIADD3 UR52, UR50, 0x400, URZ ;  /* 0x0000040032347890 */ /* 0x000fe2000fffe03f */
[----:B------:R-:W-:-:S02]  /*48d0*/  UMOV UR28, UR12 ;  /* 0x0000000c001c7c82 */ /* 0x000fc40008000000 */
[----:B------:R-:W-:Y:S01]  /*48e0*/  QGMMA.64x16x32.F32.E4M3.E4M3 R80, gdesc[UR24], R80, UP0 ;  /* 0x00200000185079f3 */ /* 0x000fe2000bf00850 */
[----:B------:R-:W-:Y:S01]  /*48f0*/  UMOV UR29, UR13 ;  /* 0x0000000d001d7c82 */ /* 0x000fe20008000000 */
[----:B------:R-:W-:Y:S01]  /*4900*/  UMOV UR31, 0x40000040 ;  /* 0x40000040001f7882 */ /* 0x000fe20000000000 */
[----:B------:R-:W-:Y:S01]  /*4910*/  UMOV UR36, UR12 ;  /* 0x0000000c00247c82 */ /* 0x000fe20008000000 */
[----:B------:R-:W-:Y:S01]  /*4920*/  UMOV UR37, UR13 ;  /* 0x0000000d00257c82 */ /* 0x000fe20008000000 */
[----:B------:R-:W-:Y:S01]  /*4930*/  UMOV UR39, 0x40000040 ;  /* 0x4000004000277882 */ /* 0x000fe20000000000 */
[----:B------:R-:W-:Y:S01]  /*4940*/  QGMMA.64x16x32.F32.E4M3.E4M3 R64, gdesc[UR28], R64, UP0 ;  /* 0x002000001c4079f3 */ /* 0x000fe2000bf00840 */
[----:B------:R-:W-:Y:S01]  /*4950*/  UIADD3 UR16, UR50, 0x2, URZ ;  /* 0x0000000232107890 */ /* 0x000fe2000fffe03f */
[----:B------:R-:W-:Y:S01]  /*4960*/  UMOV UR32, UR12 ;  /* 0x0000000c00207c82 */ /* 0x000fe20008000000 */
[----:B------:R-:W-:Y:S01]  /*4970*/  UMOV UR33, UR13 ;  /* 0x0000000d00217c82 */ /* 0x000fe20008000000 */
[----:B------:R-:W-:Y:S01]  /*4980*/  UMOV UR35, 0x40000040 ;  /* 0x4000004000237882 */ /* 0x000fe20000000000 */
[----:B------:R-:W-:Y:S01]  /*4990*/  QGMMA.64x16x32.F32.E4M3.E4M3 R48, gdesc[UR36], R48, UP0 ;  /* 0x00200000243079f3 */ /* 0x000fe2000bf00830 */
[----:B------:R-:W-:-:S02]  /*49a0*/  UMOV UR13, 0x40000040 ;  /* 0x40000040000d7882 */ /* 0x000fc40000000000 */
[----:B------:R-:W-:Y:S01]  /*49b0*/  UMOV UR12, UR16 ;  /* 0x00000010000c7c82 */ /* 0x000fe20008000000 */
[----:B------:R-:W-:Y:S01]  /*49c0*/  UIADD3 UR6, UR6, 0x8, URZ ;  /* 0x0000000806067890 */ /* 0x000fe2000fffe03f */
[----:B------:R-:W-:Y:S01]  /*49d0*/  QGMMA.64x16x32.F32.E4M3.E4M3 R32, gdesc[UR32], R32, UP0 ;  /* 0x00200000202079f3 */ /* 0x000fe2000bf00820 */
[----:B------:R-:W-:Y:S01]  /*49e0*/  UMOV UR32, UR52 ;  /* 0x0000003400207c82 */ /* 0x000fe20008000000 */
[----:B------:R-:W-:Y:S01]  /*49f0*/  UMOV UR33, 0x40000040 ;  /* 0x4000004000217882 */ /* 0x000fe20000000000 */
[----:B------:R-:W-:Y:S01]  /*4a00*/  UMOV UR36, UR32 ;  /* 0x0000002000247c82 */ /* 0x000fe20008000000 */
[----:B------:R-:W-:Y:S01]  /*4a10*/  UMOV UR37, UR33 ;  /* 0x0000002100257c82 */ /* 0x000fe20008000000 */
[----:B------:R-:W-:Y:S01]  /*4a20*/  QGMMA.64x16x32.F32.E4M3.E4M3 R24, gdesc[UR32], R24, UP0 ;  /* 0x00200000201879f3 */ /* 0x000fe2000bf00818 */
[----:B------:R-:W-:Y:S01]  /*4a30*/  UMOV UR28, UR32 ;  /* 0x00000020001c7c82 */ /* 0x000fe20008000000 */
        /* <DEDUP_REMOVED lines=12> */
[----:B------:R-:W-:-:S02]  /*4b00*/  UIADD3 UR30, UR51, 0x82, URZ ;  /* 0x00000082331e7890 */ /* 0x000fc4000fffe03f */
[----:B------:R-:W-:Y:S01]  /*4b10*/  QGMMA.64x16x32.F32.E4M3.E4M3 R88, gdesc[UR16], R88, UP0 ;  /* 0x00200000105879f3 */ /* 0x000fe2000bf00858 */
[----:B------:R-:W-:Y:S02]  /*4b20*/  UIADD3 UR18, UR51, 0x2, URZ ;  /* 0x0000000233127890 */ /* 0x000fe4000fffe03f */
[----:B------:R-:W-:Y:S01]  /*4b30*/  UIADD3 UR26, UR51, 0x102, URZ ;  /* 0x00000102331a7890 */ /* 0x000fe2000fffe03f */
[----:B------:R-:W-:Y:S01]  /*4b40*/  QGMMA.64x16x32.F32.E4M3.E4M3 R104, gdesc[UR20], R104, UP0 ;  /* 0x00200000146879f3 */ /* 0x000fe2000bf00868 */
[----:B------:R-:W-:Y:S01]  /*4b50*/  UMOV UR15, 0x40000040 ;  /* 0x40000040000f7882 */ /* 0x000fe20000000000 */
[----:B------:R-:W-:Y:S01]  /*4b60*/  UMOV UR28, UR12 ;  /* 0x0000000c001c7c82 */ /* 0x000fe20008000000 */
[----:B------:R-:W-:Y:S01]  /*4b70*/  UMOV UR29, UR13 ;  /* 0x0000000d001d7c82 */ /* 0x000fe20008000000 */
[----:B------:R-:W-:Y:S01]  /*4b80*/  QGMMA.64x16x32.F32.E4M3.E4M3 R120, gdesc[UR32], R120, UP0 ;  /* 0x00200000207879f3 */ /* 0x000fe2000bf00878 */
[----:B------:R-:W-:Y:S01]  /*4b90*/  UMOV UR14, UR18 ;  /* 0x00000012000e7c82 */ /* 0x000fe20008000000 */
[----:B------:R-:W-:Y:S01]  /*4ba0*/  UIADD3 UR18, UR51, 0x182, URZ ;  /* 0x0000018233127890 */ /* 0x000fe2000fffe03f */
        /* <DEDUP_REMOVED lines=26> */
[----:B------:R-:W-:-:S02]  /*4d50*/  UIADD3 UR52, UR50, 0x404, URZ ;  /* 0x0000040432347890 */ /* 0x000fc4000fffe03f */
[----:B------:R-:W-:Y:S01]  /*4d60*/  UISETP.NE.AND UP0, UPT, UR6, UR43, UPT ;  /* 0x0000002b0600728c */ /* 0x000fe2000bf05270 */
        /* <DEDUP_REMOVED lines=19> */
[----:B------:R-:W-:-:S02]  /*4ea0*/  UIADD3 UR16, UR50, 0x4, URZ ;  /* 0x0000000432107890 */ /* 0x000fc4000fffe03f */
[----:B------:R-:W-:Y:S01]  /*4eb0*/  QGMMA.64x16x32.F32.E4M3.E4M3 R88, gdesc[UR24], R88 ;  /* 0x00200000185879f3 */ /* 0x000fe20008700858 */
[----:B------:R-:W-:Y:S02]  /*4ec0*/  UIADD3 UR17, UR51, 0x4, URZ ;  /* 0x0000000433117890 */ /* 0x000fe4000fffe03f */
[----:B------:R-:W-:Y:S01]  /*4ed0*/  UIADD3 UR22, UR51, 0x84, URZ ;  /* 0x0000008433167890 */ /* 0x000fe2000fffe03f */
[----:B------:R-:W-:Y:S01]  /*4ee0*/  QGMMA.64x16x32.F32.E4M3.E4M3 R104, gdesc[UR28], R104 ;  /* 0x002000001c6879f3 */ /* 0x000fe20008700868 */
[----:B------:R-:W-:Y:S02]  /*4ef0*/  UIADD3 UR18, UR51, 0x104, URZ ;  /* 0x0000010433127890 */ /* 0x000fe4000fffe03f */
        /* <DEDUP_REMOVED lines=34> */
[----:B------:R-:W-:-:S02]  /*5120*/  UMOV UR13, 0x40000040 ;  /* 0x40000040000d7882 */ /* 0x000fc40000000000 */
[----:B------:R-:W-:Y:S01]  /*5130*/  UMOV UR12, UR16 ;  /* 0x00000010000c7c82 */ /* 0x000fe20008000000 */
        /* <DEDUP_REMOVED lines=24> */
[----:B------:R-:W-:Y:S01]  /*52c0*/  UMOV UR15, 0x40000040 ;  /* 0x40000040000f7882 */ /* 0x000fe20000000000 */
[----:B------:R-:W-:Y:S01]  /*52d0*/  UMOV UR28, UR12 ;  /* 0x0000000c001c7c82 */ /* 0x000fe20008000000 */
[----:B------:R-:W-:Y:S01]  /*52e0*/  UMOV UR29, UR13 ;  /* 0x0000000d001d7c82 */ /* 0x000fe20008000000 */
[----:B------:R-:W-:Y:S01]  /*52f0*/  QGMMA.64x16x32.F32.E4M3.E4M3 R120, gdesc[UR32], R120 ;  /* 0x00200000207879f3 */ /* 0x000fe20008700878 */
        /* <DEDUP_REMOVED lines=28> */
[----:B------:R-:W-:-:S03]  /*54c0*/  UIADD3 UR52, UR50, 0xc00, URZ ;  /* 0x00000c0032347890 */ /* 0x000fc6000fffe03f */
        /* <DEDUP_REMOVED lines=116> */
[----:B------:R-:W-:Y:S04]  /*5c10*/  QGMMA.64x16x32.F32.E4M3.E4M3 R48, gdesc[UR20], R48 ;  /* 0x00200000143079f3 */ /* 0x000fe80008700830 */
        /* <DEDUP_REMOVED lines=24> */
[----:B------:R-:W-:Y:S01]  /*5da0*/  UIADD3 UR30, UR51, 0x484, URZ ;  /* 0x00000484331e7890 */ /* 0x000fe2000fffe03f */
[----:B------:R-:W-:Y:S02]  /*5db0*/  UMOV UR24, UR16 ;  /* 0x0000001000187c82 */ /* 0x000fe40008000000 */
[----:B------:R-:W-:Y:S01]  /*5dc0*/  QGMMA.64x16x32.F32.E4M3.E4M3 R120, gdesc[UR12], R120 ;  /* 0x002000000c7879f3 */ /* 0x000fe20008700878 */
[----:B------:R-:W-:Y:S01]  /*5dd0*/  UIADD3 UR14, UR51, 0x504, URZ ;  /* 0x00000504330e7890 */ /* 0x000fe2000fffe03f */
[----:B------:R-:W-:Y:S01]  /*5de0*/  UMOV UR25, 0x40000040 ;  /* 0x4000004000197882 */ /* 0x000fe20000000000 */
        /* <DEDUP_REMOVED lines=30> */
[----:B------:R-:W-:-:S02]  /*5fd0*/  UMOV UR17, 0x40000040 ;  /* 0x4000004000117882 */ /* 0x000fc40000000000 */
        /* <DEDUP_REMOVED lines=30> */
[----:B------:R-:W-:Y:S01]  /*61c0*/  UMOV UR12, UR16 ;  /* 0x00000010000c7c82 */ /* 0x000fe20008000000 */
[----:B------:R-:W-:Y:S01]  /*61d0*/  UMOV UR13, UR17 ;  /* 0x00000011000d7c82 */ /* 0x000fe20008000000 */
[----:B------:R-:W-:Y:S01]  /*61e0*/  UMOV UR15, 0x40000040 ;  /* 0x40000040000f7882 */ /* 0x000fe20000000000 */
[----:B------:R-:W-:Y:S01]  /*61f0*/  UMOV UR20, UR16 ;  /* 0x0000001000147c82 */ /* 0x000fe20008000000 */
[----:B------:R-:W-:Y:S01]  /*6200*/  UMOV UR21, UR17 ;  /* 0x0000001100157c82 */ /* 0x000fe20008000000 */
[----:B------:R-:W-:Y:S01]  /*6210*/  QGMMA.64x16x32.F32.E4M3.E4M3 R128, gdesc[UR16], R128 ;  /* 0x00200000108079f3 */ /* 0x000fe20008700880 */
[----:B------:R-:W-:Y:S01]  /*6220*/  UMOV UR23, 0x40000040 ;  /* 0x4000004000177882 */ /* 0x000fe20000000000 */
[----:B------:R-:W-:Y:S01]  /*6230*/  UIADD3 UR50, UR50, 0xc06, URZ ;  /* 0x00000c0632327890 */ /* 0x000fe2000fffe03f */
[----:B------:R-:W-:Y:S01]  /*6240*/  UMOV UR28, UR16 ;  /* 0x00000010001c7c82 */ /* 0x000fe20008000000 */
[----:B------:R-:W-:Y:S01]  /*6250*/  UMOV UR29, UR17 ;  /* 0x00000011001d7c82 */ /* 0x000fe20008000000 */
[----:B------:R-:W-:Y:S01]  /*6260*/  QGMMA.64x16x32.F32.E4M3.E4M3 R112, gdesc[UR12], R112 ;  /* 0x002000000c7079f3 */ /* 0x000fe20008700870 */
[----:B------:R-:W-:Y:S01]  /*6270*/  UMOV UR31, 0x40000040 ;  /* 0x40000040001f7882 */ /* 0x000fe20000000000 */
        /* <DEDUP_REMOVED lines=11> */
[----:B------:R-:W-:-:S03]  /*6330*/  UMOV UR39, 0x40000040 ;  /* 0x4000004000277882 */ /* 0x000fc60000000000 */
        /* <DEDUP_REMOVED lines=20> */
[----:B------:R-:W-:Y:S04]  /*6480*/  QGMMA.64x16x32.F32.E4M3.E4M3 R88, gdesc[UR20], R88 ;  /* 0x00200000145879f3 */ /* 0x000fe80008700858 */
[----:B------:R-:W-:Y:S01]  /*6490*/  QGMMA.64x16x32.F32.E4M3.E4M3 R104, gdesc[UR12], R104 ;  /* 0x002000000c6879f3 */ /* 0x000fe20008700868 */
[----:B------:R-:W-:-:S03]  /*64a0*/  USEL UR12, URZ, 0x1, UP0 ;  /* 0x000000013f0c7887 */ /* 0x000fc60008000000 */
[----:B------:R-:W-:Y:S03]  /*64b0*/  QGMMA.64x16x32.F32.E4M3.E4M3 R120, gdesc[UR16], R120, gsb0 ;  /* 0x00200000107879f3 */ /* 0x000fe60008000878 */
[----:B------:R-:W-:Y:S01]  /*64c0*/  ISETP.NE.AND P0, PT, RZ, UR12, PT ;  /* 0x0000000cff007c0c */ /* 0x000fe2000bf05270 */
[----:B------:R-:W-:-:S12]  /*64d0*/  WARPGROUP.DEPBAR.LE gsb0, 0x1 ;  /* 0x00008000000079c5 */ /* 0x000fd80000010100 */
[----:B------:R-:W-:Y:S05]  /*64e0*/  @!P0 BRA `(.L_x_28) ;  /* 0x0000000400c88947 */ /* 0x000fea0003800000 */
[----:B------:R-:W-:Y:S02]  /*64f0*/  WARPGROUP.DEPBAR.LE gsb0, 0x0 ;  /* 0x00008000000079c5 */ /* 0x000fe40000010000 */
[----:B------:R-:W-:-:S01]  /*6500*/  FADD R0, R128, R0 ;  /* 0x0000000080007221 */ /* 0x000fc20000000000 */
[----:B------:R-:W-:Y:S01]  /*6510*/  FADD R2, R129, R2 ;  /* 0x0000000281027221 */ /* 0x000fe20000000000 */
        /* <DEDUP_REMOVED lines=110> */
[----:B------:R-:W-:-:S06]  /*6c00*/  UMOV UR6, URZ ;  /* 0x0000003f00067c82 */ /* 0x000fcc0008000000 */
.L_x_28:
[----:B------:R-:W-:Y:S05]  /*6c10*/  @!P1 BRA `(.L_x_29) ;  /* 0x0000000000049947 */ /* 0x000fea0003800000 */
[----:B------:R-:W-:Y:S01]  /*6c20*/  BPT.TRAP 0x1 ;  /* 0x000000040000795c */ /* 0x000fe20000300000 */
.L_x_29:
[----:B01----:R-:W2:Y:S04]  /*6c30*/  LDL R225, [R1] ;  /* 0x0000000001e17983 */ /* 0x003ea80000100800 */
[----:B------:R-:W3:Y:S01]  /*6c40*/  LDL R226, [R1+0x4] ;  /* 0x0000040001e27983 */ /* 0x000ee20000100800 */
[----:B------:R-:W-:Y:S01]  /*6c50*/  UISETP.GT.U32.AND UP0, UPT, UR7, 0x1, UPT ;  /* 0x000000010700788c */ /* 0x000fe2000bf04070 */
[----:B--2---:R-:W-:Y:S01]  /*6c60*/  ISETP.NE.AND P0, PT, R225, RZ, PT ;  /* 0x000000ffe100720c */ /* 0x004fe20003f05270 */
[----:B------:R-:W-:-:S12]  /*6c70*/  IMAD.U32 R225, RZ, RZ, UR44 ;  /* 0x0000002cffe17e24 */ /* 0x000fd8000f8e00ff */
[----:B------:R-:W-:-:S05]  /*6c80*/  @P0 LEA R225, R225, UR9, 0x3 ;  /* 0x00000009e1e10c11 */ /* 0x000fca000f8e18ff */
[----:B------:R-:W-:-:S05]  /*6c90*/  @P0 VIADD R225, R225, 0x10 ;  /* 0x00000010e1e10836 */ /* 0x000fca0000000000 */
[----:B---3--:R-:W-:-:S04]  /*6ca0*/  @P0 PRMT R225, R226, 0x654, R225 ;  /* 0x00000654e2e10816 */ /* 0x008fc800000000e1 */
[----:B------:R0:W-:Y:S01]  /*6cb0*/  @P0 SYNCS.ARRIVE.TRANS64.RED.A1T0 RZ, [R225+URZ], RZ ;  /* 0x000000ffe1ff09a7 */ /* 0x0001e2000810043f */
[----:B------:R-:W-:-:S13]  /*6cc0*/  PLOP3.LUT P0, PT, PT, PT, UP0, 0x80, 0x0 ;  /* 0x000000000000781c */ /* 0x000fda0003f0f008 */
[----:B0-----:R-:W-:Y:S05]  /*6cd0*/  @P0 BRA `(.L_x_30) ;  /* 0x0000000000040947 */ /* 0x001fea0003800000 */
[----:B------:R-:W-:Y:S01]  /*6ce0*/  BPT.TRAP 0x1 ;  /* 0x000000040000795c */ /* 0x000fe20000300000 */
.L_x_30:
[----:B------:R-:W-:Y:S02]  /*6cf0*/  UISETP.GT.AND UP2, UPT, UR45, 0x1, UPT ;  /* 0x000000012d00788c */ /* 0x000fe4000bf44270 */
[----:B------:R-:W-:Y:S02]  /*6d00*/  UIADD3 UR47, UR47, 0x1, URZ ;  /* 0x000000012f2f7890 */ /* 0x000fe4000fffe03f */
[----:B------:R-:W-:Y:S02]  /*6d10*/  UIADD3 UR44, UR44, 0x1, URZ ;  /* 0x000000012c2c7890 */ /* 0x000fe4000fffe03f */
[----:B------:R-:W-:Y:S01]  /*6d20*/  PLOP3.LUT P0, PT, PT, PT, UP2, 0x80, 0x0 ;  /* 0x000000000000781c */ /* 0x000fe20003f0f028 */
[----:B------:R-:W-:Y:S02]  /*6d30*/  UISETP.NE.AND UP0, UPT, UR47, 0x2, UPT ;  /* 0x000000022f00788c */ /* 0x000fe4000bf05270 */
[----:B------:R-:W-:Y:S02]  /*6d40*/  UIADD3 UR14, UR45, -0x1, URZ ;  /* 0xffffffff2d0e7890 */ /* 0x000fe4000fffe03f */
[----:B------:R-:W-:-:S02]  /*6d50*/  USEL UR13, URZ, 0x1, UP0 ;  /* 0x000000013f0d7887 */ /* 0x000fc40008000000 */
[----:B------:R-:W-:Y:S02]  /*6d60*/  UISETP.NE.AND UP1, UPT, UR44, 0x2, UPT ;  /* 0x000000022c00788c */ /* 0x000fe4000bf25270 */
[----:B------:R-:W-:Y:S02]  /*6d70*/  ULOP3.LUT UR46, UR46, UR13, URZ, 0x3c, !UPT ;  /* 0x0000000d2e2e7292 */ /* 0x000fe4000f8e3c3f */
[----:B------:R-:W-:Y:S02]  /*6d80*/  USEL UR47, UR47, URZ, UP0 ;  /* 0x0000003f2f2f7287 */ /* 0x000fe40008000000 */
[----:B------:R-:W-:Y:S01]  /*6d90*/  USEL UR44, UR44, URZ, UP1 ;  /* 0x0000003f2c2c7287 */ /* 0x000fe20008800000 */
[----:B------:R-:W-:Y:S01]  /*6da0*/  UMOV UR13, 0x1 ;  /* 0x00000001000d7882 */ /* 0x000fe20000000000 */
[----:B------:R-:W-:Y:S01]  /*6db0*/  UMOV UR45, UR14 ;  /* 0x0000000e002d7c82 */ /* 0x000fe20008000000 */
[----:B------:R-:W-:Y:S09]  /*6dc0*/  @P0 BRA `(.L_x_31) ;  /* 0xffffffd400f80947 */ /* 0x000ff2000383ffff */
.L_x_23:
[----:B------:R-:W-:-:S04]  /*6dd0*/  UISETP.NE.AND UP0, UPT, UR6, URZ, UPT ;  /* 0x0000003f0600728c */ /* 0x000fc8000bf05270 */
[----:B------:R-:W-:-:S06]  /*6de0*/  USEL UR6, URZ, 0x1, !UP0 ;  /* 0x000000013f067887 */ /* 0x000fcc000c000000 */
[----:B------:R-:W-:-:S13]  /*6df0*/  ISETP.NE.AND P0, PT, RZ, UR6, PT ;  /* 0x00000006ff007c0c */ /* 0x000fda000bf05270 */
[----:B------:R-:W-:Y:S05]  /*6e00*/  @!P0 BRA `(.L_x_32) ;  /* 0x0000000400c48947 */ /* 0x000fea0003800000 */
[----:B------:R-:W-:Y:S02]  /*6e10*/  WARPGROUP.DEPBAR.LE gsb0, 0x0 ;  /* 0x00008000000079c5 */ /* 0x000fe40000010000 */
[----:B------:R-:W-:Y:S01]  /*6e20*/  FADD R0, R128, R0 ;  /* 0x0000000080007221 */ /* 0x000fe20000000000 */
        /* <DEDUP_REMOVED lines=110> */
[----:B------:R-:W-:-:S07]  /*7510*/  FADD R224, R224, R31 ;  /* 0x0000001fe0e07221 */ /* 0x000fce0000000000 */
.L_x_32:
[----:B------:R-:W-:Y:S02]  /*7520*/  WARPGROUP.DEPBAR.LE gsb0, 0x0 ;  /* 0x00008000000079c5 */ /* 0x000fe40000010000 */
[----:B------:R-:W0:Y:S02]  /*7530*/  LDC R24, c[0x0][0x28c] ;  /* 0x0000a300ff187b82 */ /* 0x000e240000000800 */
[----:B0-----:R-:W-:-:S13]  /*7540*/  ISETP.GE.AND P0, PT, R24, 0x1, PT ;  /* 0x000000011800780c */ /* 0x001fda0003f06270 */
[----:B------:R-:W-:Y:S05]  /*7550*/  @!P0 BRA `(.L_x_33) ;  /* 0x0000000000588947 */ /* 0x000fea0003800000 */
[----:B------:R-:W-:-:S06]  /*7560*/  UISETP.NE.AND UP0, UPT, UR8, 0x3, UPT ;  /* 0x000000030800788c */ /* 0x000fcc000bf05270 */
[----:B------:R-:W-:-:S13]  /*7570*/  PLOP3.LUT P0, PT, PT, PT, UP0, 0x80, 0x0 ;  /* 0x000000000000781c */ /* 0x000fda0003f0f008 */
[----:B------:R-:W-:Y:S05]  /*7580*/  @!P0 BRA `(.L_x_34) ;  /* 0x0000000000048947 */ /* 0x000fea0003800000 */
[----:B------:R-:W-:Y:S01]  /*7590*/  BPT.TRAP 0x1 ;  /* 0x000000040000795c */ /* 0x000fe20000300000 */
.L_x_34:
[----:B------:R-:W2:Y:S04]  /*75a0*/  LDL R226, [R1] ;  /* 0x0000000001e27983 */ /* 0x000ea80000100800 */
[----:B------:R-:W3:Y:S01]  /*75b0*/  LDL R225, [R1+0x4] ;  /* 0x0000040001e17983 */ /* 0x000ee20000100800 */
[----:B------:R-:W-:Y:S01]  /*75c0*/  UISETP.LT.AND UP1, UPT, UR11, 0x1, UPT ;  /* 0x000000010b00788c */ /* 0x000fe2000bf21270 */
[----:B------:R-:W-:Y:S01]  /*75d0*/  IMAD.U32 R25, RZ, RZ, UR9 ;  /* 0x00000009ff197e24 */ /* 0x000fe2000f8e00ff */
[----:B--2---:R-:W-:-:S13]  /*75e0*/  ISETP.NE.AND P0, PT, R226, RZ, PT ;  /* 0x000000ffe200720c */ /* 0x004fda0003f05270 */
[----:B------:R-:W-:-:S05]  /*75f0*/  VOTEU.ANY UP0, P0 ;  /* 0x00000000003f7886 */ /* 0x000fca0000000100 */
[----:B------:R-:W-:-:S04]  /*7600*/  @UP0 USEL UR6, UR11, 0x1, UP1 ;  /* 0x000000010b060887 */ /* 0x000fc80008800000 */
[----:B------:R-:W-:Y:S02]  /*7610*/  @UP0 UIADD3 UR6, UR5, UR11, -UR6 ;  /* 0x0000000b05060290 */ /* 0x000fe4000fffe806 */
[----:B------:R-:W-:-:S04]  /*7620*/  UISETP.GT.U32.AND UP0, UPT, UR7, 0x1, UPT ;  /* 0x000000010700788c */ /* 0x000fc8000bf04070 */
[----:B------:R-:W-:-:S04]  /*7630*/  IMAD.U32 R24, RZ, RZ, UR6 ;  /* 0x00000006ff187e24 */ /* 0x000fc8000f8e00ff */
[----:B------:R-:W-:-:S05]  /*7640*/  @P0 IMAD.SHL.U32 R24, R24, 0x8, RZ ;  /* 0x0000000818180824 */ /* 0x000fca00078e00ff */
[----:B------:R-:W-:-:S04]  /*7650*/  @P0 LOP3.LUT R24, R24, 0x8, RZ, 0xc0, !PT ;  /* 0x0000000818180812 */ /* 0x000fc800078ec0ff */
[----:B------:R-:W-:-:S04]  /*7660*/  @P0 IADD3 R24, R25, 0x10, R24 ;  /* 0x0000001019180810 */ /* 0x000fc80007ffe018 */
[----:B---3--:R-:W-:-:S04]  /*7670*/  @P0 PRMT R24, R225, 0x654, R24 ;  /* 0x00000654e1180816 */ /* 0x008fc80000000018 */
[----:B------:R0:W-:Y:S01]  /*7680*/  @P0 SYNCS.ARRIVE.TRANS64.RED.A1T0 RZ, [R24+URZ], RZ ;  /* 0x000000ff18ff09a7 */ /* 0x0001e2000810043f */
[----:B------:R-:W-:-:S13]  /*7690*/  PLOP3.LUT P0, PT, PT, PT, UP0, 0x80, 0x0 ;  /* 0x000000000000781c */ /* 0x000fda0003f0f008 */
[----:B0-----:R-:W-:Y:S05]  /*76a0*/  @P0 BRA `(.L_x_33) ;  /* 0x0000000000040947 */ /* 0x001fea0003800000 */
[----:B------:R-:W-:Y:S01]  /*76b0*/  BPT.TRAP 0x1 ;  /* 0x000000040000795c */ /* 0x000fe20000300000 */
.L_x_33:
[----:B------:R-:W2:Y:S01]  /*76c0*/  LDL.LU R227, [R1+0x10] ;  /* 0x0000100001e37983 */ /* 0x000ea20000300800 */
[----:B------:R-:W0:Y:S01]  /*76d0*/  LDC R28, c[0x0][0x288] ;  /* 0x0000a200ff1c7b82 */ /* 0x000e220000000800 */
[----:B------:R-:W-:Y:S02]  /*76e0*/  ULDC UR6, c[0x0][0x284] ;  /* 0x0000a10000067ab9 */ /* 0x000fe40000000800 */
[----:B------:R-:W3:Y:S01]  /*76f0*/  LDL.LU R226, [R1+0x14] ;  /* 0x0000140001e27983 */ /* 0x000ee20000300800 */
[----:B------:R-:W-:Y:S01]  /*7700*/  IMAD.MOV.U32 R40, RZ, RZ, -0x1 ;  /* 0xffffffffff287424 */ /* 0x000fe200078e00ff */
[----:B------:R-:W1:Y:S02]  /*7710*/  S2R R225, SR_TID.X ;  /* 0x0000000000e17919 */ /* 0x000e640000002100 */
[----:B-1----:R-:W-:Y:S01]  /*7720*/  SHF.R.U32.HI R24, RZ, 0x2, R225 ;  /* 0x00000002ff187819 */ /* 0x002fe200000116e1 */
[C---:B------:R-:W-:Y:S01]  /*7730*/  IMAD.SHL.U32 R32, R225.reuse, 0x2, RZ ;  /* 0x00000002e1207824 */ /* 0x040fe200078e00ff */
[----:B------:R-:W-:-:S02]  /*7740*/  LOP3.LUT R26, R225, 0x60, RZ, 0xc0, !PT ;  /* 0x00000060e11a7812 */ /* 0x000fc400078ec0ff */
[----:B------:R-:W-:Y:S02]  /*7750*/  SHF.R.U32.HI R27, RZ, 0x7, R225 ;  /* 0x00000007ff1b7819 */ /* 0x000fe400000116e1 */
[----:B------:R-:W-:Y:S02]  /*7760*/  LOP3.LUT R25, R24, 0x7, RZ, 0xc0, !PT ;  /* 0x0000000718197812 */ /* 0x000fe400078ec0ff */
[----:B------:R-:W-:Y:S02]  /*7770*/  SHF.R.U32.HI R26, RZ, 0x1, R26 ;  /* 0x00000001ff1a7819 */ /* 0x000fe4000001161a */
[----:B------:R-:W-:Y:S02]  /*7780*/  LOP3.LUT R24, R27, 0x1, RZ, 0xc0, !PT ;  /* 0x000000011b187812 */ /* 0x000fe400078ec0ff */
[----:B------:R-:W-:Y:S02]  /*7790*/  IADD3 R29, RZ, -R26, -R25 ;  /* 0x8000001aff1d7210 */ /* 0x000fe40007ffe819 */
[----:B------:R-:W-:Y:S01]  /*77a0*/  LOP3.LUT R27, R225, 0x3, RZ, 0xc0, !PT ;  /* 0x00000003e11b7812 */ /* 0x000fe200078ec0ff */
[----:B------:R-:W-:-:S02]  /*77b0*/  IMAD.SHL.U32 R30, R24, 0x40, RZ ;  /* 0x00000040181e7824 */ /* 0x000fc400078e00ff */
[----:B------:R-:W-:Y:S02]  /*77c0*/  IMAD R29, R24, -0x40, R29 ;  /* 0xffffffc0181d7824 */ /* 0x000fe400078e021d */
[----:B0-----:R-:W-:Y:S01]  /*77d0*/  IMAD R24, R27, -0x2, R28 ;  /* 0xfffffffe1b187824 */ /* 0x001fe200078e021c */
[----:B------:R-:W-:Y:S01]  /*77e0*/  LOP3.LUT R43, R30, 0x40, R25, 0xe2, !PT ;  /* 0x000000401e2b7812 */ /* 0x000fe200078ee219 */
[----:B--2---:R-:W-:Y:S02]  /*77f0*/  IMAD R41, R227, 0x70, RZ ;  /* 0x00000070e3297824 */ /* 0x004fe400078e02ff */
[----:B---3--:R-:W-:-:S03]  /*7800*/  IMAD.SHL.U32 R42, R226, 0x100, RZ ;  /* 0x00000100e22a7824 */ /* 0x008fc600078e00ff */
[C---:B------:R-:W-:Y:S01]  /*7810*/  ISETP.GE.AND P0, PT, R41.reuse, R28, PT ;  /* 0x0000001c2900720c */ /* 0x040fe20003f06270 */
[----:B------:R-:W-:Y:S01]  /*7820*/  IMAD.WIDE R38, R226, 0x100, RZ ;  /* 0x00000100e2267825 */ /* 0x000fe200078e02ff */
[----:B------:R-:W-:Y:S02]  /*7830*/  LOP3.LUT R32, R41, 0x6, R32, 0xf8, !PT ;  /* 0x0000000629207812 */ /* 0x000fe400078ef820 */
[----:B------:R-:W-:Y:S01]  /*7840*/  ISETP.GE.OR P0, PT, R42, UR6, P0 ;  /* 0x000000062a007c0c */ /* 0x000fe20008706670 */
[----:B------:R-:W-:Y:S01]  /*7850*/  IMAD.IADD R41, R24, 0x1, -R41 ;  /* 0x0000000118297824 */ /* 0x000fe200078e0a29 */
[----:B------:R-:W-:Y:S02]  /*7860*/  IADD3 R42, -R42, UR6, R29 ;  /* 0x000000062a2a7c10 */ /* 0x000fe4000fffe11d */
[----:B------:R-:W-:-:S09]  /*7870*/  LOP3.LUT R43, R38, R43, R26, 0xfe, !PT ;  /* 0x0000002b262b7212 */ /* 0x000fd200078efe1a */
[----:B------:R-:W-:Y:S05]  /*7880*/  @P0 BRA `(.L_x_35) ;  /* 0x0000007800ec0947 */ /* 0x000fea0003800000 */
[----:B------:R-:W0:Y:S01]  /*7890*/  LDC.64 R28, c[0x0][0x5c8] ;  /* 0x00017200ff1c7b82 */ /* 0x000e220000000a00 */
[----:B------:R-:W-:Y:S01]  /*78a0*/  USHF.R.S32.HI UR9, URZ, 0x1f, UR42 ;  /* 0x0000001f3f097899 */ /* 0x000fe2000801142a */
[--C-:B------:R-:W-:Y:S01]  /*78b0*/  SHF.R.S32.HI R33, RZ, 0x1f, R32.reuse ;  /* 0x0000001fff217819 */ /* 0x100fe20000011420 */
[----:B------:R-:W-:Y:S01]  /*78c0*/  ULDC.64 UR12, c[0x0][0x5d0] ;  /* 0x00017400000c7ab9 */ /* 0x000fe20000000a00 */
[----:B------:R-:W-:Y:S01]  /*78d0*/  BSSY B0, `(.L_x_35) ;  /* 0x00007b6000007945 */ /* 0x000fe20003800000 */
[----:B------:R-:W-:Y:S02]  /*78e0*/  UIMAD UR6, UR9, UR12, URZ ;  /* 0x0000000c090672a4 */ /* 0x000fe4000f8e023f */
[----:B------:R-:W-:Y:S02]  /*78f0*/  IMAD.U32 R27, RZ, RZ, UR12 ;  /* 0x0000000cff1b7e24 */ /* 0x000fe4000f8e00ff */
[----:B------:R-:W-:Y:S02]  /*7900*/  UIMAD UR6, UR42, UR13, UR6 ;  /* 0x0000000d2a0672a4 */ /* 0x000fe4000f8e0206 */
[----:B------:R-:W-:Y:S01]  /*7910*/  IMAD.WIDE.U32 R26, R27, UR42, R32 ;  /* 0x0000002a1b1a7c25 */ /* 0x000fe2000f8e0020 */
[----:B------:R-:W-:-:S03]  /*7920*/  ULDC.64 UR12, c[0x0][0x5c0] ;  /* 0x00017000000c7ab9 */ /* 0x000fc60000000a00 */
[----:B------:R-:W-:Y:S02]  /*7930*/  VIADD R27, R27, UR6 ;  /* 0x000000061b1b7c36 */ /* 0x000fe40008000000 */
[-C--:B0-----:R-:W-:Y:S01]  /*7940*/  IMAD R24, R39, R28.reuse, RZ ;  /* 0x0000001c27187224 */ /* 0x081fe200078e02ff */
[----:B------:R-:W-:Y:S01]  /*7950*/  SHF.L.U64.HI R34, R28, 0x3, R29 ;  /* 0x000000031c227819 */ /* 0x000fe2000001021d */
[----:B------:R-:W-:-:S04]  /*7960*/  IMAD.WIDE.U32 R26, R43, R28, R26 ;  /* 0x0000001c2b1a7225 */ /* 0x000fc800078e001a */
[----:B------:R-:W-:Y:S01]  /*7970*/  IMAD R25, R43, R29, R24 ;  /* 0x0000001d2b197224 */ /* 0x000fe200078e0218 */
[----:B------:R-:W-:Y:S01]  /*7980*/  IADD3 R24, P2, R26, UR12, RZ ;  /* 0x0000000c1a187c10 */ /* 0x000fe2000ff5e0ff */
[C---:B------:R-:W-:Y:S01]  /*7990*/  IMAD.SHL.U32 R35, R28.reuse, 0x8, RZ ;  /* 0x000000081c237824 */ /* 0x040fe200078e00ff */
[----:B------:R-:W-:Y:S01]  /*79a0*/  LEA R30, P3, R28, R26, 0x7 ;  /* 0x0000001a1c1e7211 */ /* 0x000fe200078638ff */
[----:B------:R-:W-:-:S03]  /*79b0*/  IMAD.IADD R27, R27, 0x1, R25 ;  /* 0x000000011b1b7824 */ /* 0x000fc600078e0219 */
[----:B------:R-:W-:Y:S02]  /*79c0*/  IADD3 R26, P1, P0, R26, UR12, R35 ;  /* 0x0000000c1a1a7c10 */ /* 0x000fe4000f83e023 */
[----:B------:R-:W-:Y:S02]  /*79d0*/  IADD3.X R25, R27, UR13, RZ, P2, !PT ;  /* 0x0000000d1b197c10 */ /* 0x000fe400097fe4ff */
[----:B------:R-:W-:Y:S02]  /*79e0*/  FSETP.NEU.AND P2, PT, RZ, UR40, PT ;  /* 0x00000028ff007c0b */ /* 0x000fe4000bf4d000 */
[----:B------:R-:W-:Y:S02]  /*79f0*/  LEA.HI.X R31, R28, R27, R29, 0x7, P3 ;  /* 0x0000001b1c1f7211 */ /* 0x000fe400018f3c1d */
[C---:B------:R-:W-:Y:S02]  /*7a00*/  IADD3 R28, P3, R30.reuse, UR12, RZ ;  /* 0x0000000c1e1c7c10 */ /* 0x040fe4000ff7e0ff */
[----:B------:R-:W-:-:S02]  /*7a10*/  IADD3 R30, P5, P6, R30, UR12, R35 ;  /* 0x0000000c1e1e7c10 */ /* 0x000fc4000febe023 */
[----:B------:R-:W-:Y:S02]  /*7a20*/  IADD3.X R29, R31, UR13, RZ, P3, !PT ;  /* 0x0000000d1f1d7c10 */ /* 0x000fe40009ffe4ff */
[--C-:B------:R-:W-:Y:S02]  /*7a30*/  IADD3.X R27, R27, UR13, R34.reuse, P1, P0 ;  /* 0x0000000d1b1b7c10 */ /* 0x100fe40008fe0422 */
[----:B------:R-:W-:Y:S01]  /*7a40*/  IADD3.X R31, R31, UR13, R34, P5, P6 ;  /* 0x0000000d1f1f7c10 */ /* 0x000fe2000afec422 */
[----:B------:R-:W-:Y:S06]  /*7a50*/  @!P2 BRA `(.L_x_36) ;  /* 0x0000005c0064a947 */ /* 0x000fec0003800000 */
[----:B------:R-:W-:Y:S01]  /*7a60*/  ULDC.64 UR12, c[0x0][0x5b8] ;  /* 0x00016e00000c7ab9 */ /* 0x000fe20000000a00 */
[----:B------:R-:W-:Y:S01]  /*7a70*/  ISETP.GE.AND P3, PT, R42, 0x1, PT ;  /* 0x000000012a00780c */ /* 0x000fe20003f66270 */
[----:B------:R-:W-:Y:S02]  /*7a80*/  UIMAD UR6, UR9, UR12, URZ ;  /* 0x0000000c090672a4 */ /* 0x000fe4000f8e023f */
[----:B------:R-:W-:Y:S01]  /*7a90*/  IMAD.U32 R35, RZ, RZ, UR12 ;  /* 0x0000000cff237e24 */ /* 0x000fe2000f8e00ff */
[----:B------:R-:W-:Y:S01]  /*7aa0*/  ULDC.64 UR14, c[0x0][0x5a8] ;  /* 0x00016a00000e7ab9 */ /* 0x000fe20000000a00 */
[----:B------:R-:W-:Y:S01]  /*7ab0*/  ISETP.LT.OR P1, PT, R41, 0x1, !P3 ;  /* 0x000000012900780c */ /* 0x000fe20005f21670 */
[----:B------:R-:W-:Y:S02]  /*7ac0*/  UIMAD UR6, UR42, UR13, UR6 ;  /* 0x0000000d2a0672a4 */ /* 0x000fe4000f8e0206 */
[----:B------:R-:W-:Y:S01]  /*7ad0*/  IMAD.WIDE.U32 R32, R35, UR42, R32 ;  /* 0x0000002a23207c25 */ /* 0x000fe2000f8e0020 */
[----:B------:R-:W-:Y:S01]  /*7ae0*/  BSSY B1, `(.L_x_37) ;  /* 0x000000c000017945 */ /* 0x000fe20003800000 */
[----:B------:R-:W-:-:S02]  /*7af0*/  ULDC.64 UR12, c[0x0][0x5b0] ;  /* 0x00016c00000c7ab9 */ /* 0x000fc40000000a00 */
[----:B------:R-:W-:Y:S02]  /*7b00*/  IMAD.MOV.U32 R36, RZ, RZ, R32 ;  /* 0x000000ffff247224 */ /* 0x000fe400078e0020 */
[----:B------:R-:W-:Y:S02]  /*7b10*/  VIADD R37, R33, UR6 ;  /* 0x0000000621257c36 */ /* 0x000fe40008000000 */
[----:B------:R-:W-:Y:S02]  /*7b20*/  IMAD R34, R39, UR12, RZ ;  /* 0x0000000c27227c24 */ /* 0x000fe4000f8e02ff */
[----:B------:R-:W-:-:S04]  /*7b30*/  IMAD.WIDE.U32 R32, R43, UR12, R36 ;  /* 0x0000000c2b207c25 */ /* 0x000fc8000f8e0024 */
[--C-:B------:R-:W-:Y:S01]  /*7b40*/  IMAD R35, R43, UR13, R34.reuse ;  /* 0x0000000d2b237c24 */ /* 0x100fe2000f8e0222 */
[----:B------:R-:W-:Y:S02]  /*7b50*/  IADD3 R32, P0, R32, UR14, RZ ;  /* 0x0000000e20207c10 */ /* 0x000fe4000ff1e0ff */
[----:B------:R-:W-:Y:S02]  /*7b60*/  PRMT R34, RZ, 0x7610, R34 ;  /* 0x00007610ff227816 */ /* 0x000fe40000000022 */
[----:B------:R-:W-:Y:S01]  /*7b70*/  IADD3.X R33, R33, UR15, R35, P0, !PT ;  /* 0x0000000f21217c10 */ /* 0x000fe200087fe423 */
[----:B------:R-:W-:Y:S08]  /*7b80*/  @P1 BRA `(.L_x_38) ;  /* 0x0000000000041947 */ /* 0x000ff00003800000 */
[----:B------:R0:W5:Y:S02]  /*7b90*/  LDG.E.U8 R34, desc[UR48][R32.64] ;  /* 0x0000003020227981 */ /* 0x000164000c1e1100 */
.L_x_38:
[----:B------:R-:W-:Y:S05]  /*7ba0*/  BSYNC B1 ;  /* 0x0000000000017941 */ /* 0x000fea0003800000 */
.L_x_37:
[----:B-----5:R-:W-:Y:S01]  /*7bb0*/  LOP3.LUT R34, R34, 0xff, RZ, 0xc0, !PT ;  /* 0x000000ff22227812 */ /* 0x020fe200078ec0ff */
[----:B------:R-:W-:Y:S01]  /*7bc0*/  BSSY B1, `(.L_x_39) ;  /* 0x000000b000017945 */ /* 0x000fe20003800000 */
[----:B------:R-:W-:Y:S02]  /*7bd0*/  ISETP.LT.OR P0, PT, R41, 0x2, !P3 ;  /* 0x000000022900780c */ /* 0x000fe40005f01670 */
[----:B------:R-:W-:-:S05]  /*7be0*/  F2FP.F16.E4M3.UNPACK_B R34, R34 ;  /* 0x00000022ff22723e */ /* 0x000fca00020006ff */
[----:B------:R-:W-:-:S05]  /*7bf0*/  HADD2.F32 R34, -RZ, R34.H0_H0 ;  /* 0x20000022ff227230 */ /* 0x000fca0000004100 */
[----:B------:R-:W-:-:S04]  /*7c00*/  FMUL R35, R34, UR40 ;  /* 0x0000002822237c20 */ /* 0x000fc80008400000 */
[----:B------:R-:W-:Y:S01]  /*7c10*/  FFMA R35, R0, UR41, R35 ;  /* 0x0000002900237c23 */ /* 0x000fe20008000023 */
[----:B------:R-:W-:-:S04]  /*7c20*/  PRMT R0, RZ, 0x7610, R0 ;  /* 0x00007610ff007816 */ /* 0x000fc80000000000 */
[----:B------:R-:W-:-:S05]  /*7c30*/  F2FP.SATFINITE.E4M3.F32.PACK_AB_MERGE_C R35, RZ, R35, RZ ;  /* 0x00000023ff23723e */ /* 0x000fca00048070ff */
[----:B------:R1:W-:Y:S01]  /*7c40*/  @!P1 STG.E.U8 desc[UR48][R24.64], R35 ;  /* 0x0000002318009986 */ /* 0x0003e2000c101130 */
[----:B------:R-:W-:Y:S05]  /*7c50*/  @P0 BRA `(.L_x_40) ;  /* 0x0000000000040947 */ /* 0x000fea0003800000 */
[----:B------:R2:W5:Y:S02]  /*7c60*/  LDG.E.U8 R0, desc[UR48][R32.64+0x1] ;  /* 0x0000013020007981 */ /* 0x000564000c1e1100 */
.L_x_40:
[----:B------:R-:W-:Y:S05]  /*7c70*/  BSYNC B1 ;  /* 0x0000000000017941 */ /* 0x000fea0003800000 */
.L_x_39:
[----:B-----5:R-:W-:Y:S01]  /*7c80*/  LOP3.LUT R0, R0, 0xff, RZ, 0xc0, !PT ;  /* 0x000000ff00007812 */ /* 0x020fe200078ec0ff */
[----:B------:R-:W-:Y:S01]  /*7c90*/  BSSY B1, `(.L_x_41) ;  /* 0x0000013000017945 */ /* 0x000fe20003800000 */
[----:B------:R-:W-:Y:S02]  /*7ca0*/  IADD3 R47, P1, R43, 0x8, RZ ;  /* 0x000000082b2f7810 */ /* 0x000fe40007f3e0ff */
[----:B------:R-:W-:Y:S02]  /*7cb0*/  F2FP.F16.E4M3.UNPACK_B R0, R0 ;  /* 0x00000000ff00723e */ /* 0x000fe400020006ff */
[----:B------:R-:W-:Y:S01]  /*7cc0*/  ISETP.GE.AND P2, PT, R42, 0x9, PT ;  /* 0x000000092a00780c */ /* 0x000fe20003f46270 */
[----:B------:R-:W-:Y:S02]  /*7cd0*/  IMAD.X R34, RZ, RZ, R39, P1 ;  /* 0x000000ffff227224 */ /* 0x000fe400008e0627 */
[----:B------:R-:W-:Y:S01]  /*7ce0*/  HADD2.F32 R0, -RZ, R0.H0_H0 ;  /* 0x20000000ff007230 */ /* 0x000fe20000004100 */
[----:B------:R-:W-:-:S04]  /*7cf0*/  ISETP.LT.OR P5, PT, R41, 0x1, !P2 ;  /* 0x000000012900780c */ /* 0x000fc800057a1670 */
[----:B------:R-:W-:Y:S01]  /*7d00*/  FMUL R45, R0, UR40 ;  /* 0x00000028002d7c20 */ /* 0x000fe20008400000 */
[----:B------:R-:W-:Y:S02]  /*7d10*/  IMAD R0, R34, UR12, RZ ;  /* 0x0000000c22007c24 */ /* 0x000fe4000f8e02ff */
[----:B-1----:R-:W-:-:S04]  /*7d20*/  IMAD.WIDE.U32 R34, R47, UR12, R36 ;  /* 0x0000000c2f227c25 */ /* 0x002fc8000f8e0024 */
[----:B------:R-:W-:Y:S01]  /*7d30*/  FFMA R45, R2, UR41, R45 ;  /* 0x00000029022d7c23 */ /* 0x000fe2000800002d */
[----:B------:R-:W-:Y:S01]  /*7d40*/  IMAD R47, R47, UR13, R0 ;  /* 0x0000000d2f2f7c24 */ /* 0x000fe2000f8e0200 */
[----:B------:R-:W-:-:S03]  /*7d50*/  IADD3 R34, P1, R34, UR14, RZ ;  /* 0x0000000e22227c10 */ /* 0x000fc6000ff3e0ff */
[----:B------:R-:W-:Y:S02]  /*7d60*/  F2FP.SATFINITE.E4M3.F32.PACK_AB_MERGE_C R45, RZ, R45, RZ ;  /* 0x0000002dff2d723e */ /* 0x000fe400048070ff */
[----:B------:R-:W-:Y:S02]  /*7d70*/  IADD3.X R35, R35, UR15, R47, P1, !PT ;  /* 0x0000000f23237c10 */ /* 0x000fe40008ffe42f */
[----:B------:R-:W-:Y:S01]  /*7d80*/  PRMT R0, RZ, 0x7610, R0 ;  /* 0x00007610ff007816 */ /* 0x000fe20000000000 */
[----:B------:R1:W-:Y:S01]  /*7d90*/  @!P0 STG.E.U8 desc[UR48][R24.64+0x1], R45 ;  /* 0x0000012d18008986 */ /* 0x0003e2000c101130 */
[----:B------:R-:W-:Y:S05]  /*7da0*/  @P5 BRA `(.L_x_42) ;  /* 0x0000000000045947 */ /* 0x000fea0003800000 */
[----:B------:R3:W5:Y:S02]  /*7db0*/  LDG.E.U8 R0, desc[UR48][R34.64] ;  /* 0x0000003022007981 */ /* 0x000764000c1e1100 */
.L_x_42:
[----:B------:R-:W-:Y:S05]  /*7dc0*/  BSYNC B1 ;  /* 0x0000000000017941 */ /* 0x000fea0003800000 */
.L_x_41:
[----:B-----5:R-:W-:Y:S01]  /*7dd0*/  LOP3.LUT R0, R0, 0xff, RZ, 0xc0, !PT ;  /* 0x000000ff00007812 */ /* 0x020fe200078ec0ff */
[----:B------:R-:W-:Y:S01]  /*7de0*/  BSSY B1, `(.L_x_43) ;  /* 0x000000b000017945 */ /* 0x000fe20003800000 */
[----:B------:R-:W-:Y:S02]  /*7df0*/  ISETP.LT.OR P0, PT, R41, 0x2, !P2 ;  /* 0x000000022900780c */ /* 0x000fe40005701670 */
[----:B------:R-:W-:-:S05]  /*7e00*/  F2FP.F16.E4M3.UNPACK_B R0, R0 ;  /* 0x00000000ff00723e */ /* 0x000fca00020006ff */
[----:B------:R-:W-:-:S05]  /*7e10*/  HADD2.F32 R0, -RZ, R0.H0_H0 ;  /* 0x20000000ff007230 */ /* 0x000fca0000004100 */
[----:B------:R-:W-:-:S04]  /*7e20*/  FMUL R0, R0, UR40 ;  /* 0x0000002800007c20 */ /* 0x000fc80008400000 */
[----:B------:R-:W-:-:S05]  /*7e30*/  FFMA R0, R3, UR41, R0 ;  /* 0x0000002903007c23 */ /* 0x000fca0008000000 */
[----:B------:R-:W-:Y:S02]  /*7e40*/  F2FP.SATFINITE.E4M3.F32.PACK_AB_MERGE_C R3, RZ, R0, RZ ;  /* 0x00000000ff03723e */ /* 0x000fe400048070ff */
[----:B------:R-:W-:-:S03]  /*7e50*/  PRMT R0, RZ, 0x7610, R0 ;  /* 0x00007610ff007816 */ /* 0x000fc60000000000 */
[----:B------:R4:W-:Y:S01]  /*7e60*/  @!P5 STG.E.U8 desc[UR48][R26.64], R3 ;  /* 0x000000031a00d986 */ /* 0x0009e2000c101130 */
[----:B------:R-:W-:Y:S05]  /*7e70*/  @P0 BRA `(.L_x_44) ;  /* 0x0000000000040947 */ /* 0x000fea0003800000 */
[----:B------:R0:W5:Y:S02]  /*7e80*/  LDG.E.U8 R0, desc[UR48][R34.64+0x1] ;  /* 0x0000013022007981 */ /* 0x000164000c1e1100 */
.L_x_44:
[----:B------:R-:W-:Y:S05]  /*7e90*/  BSYNC B1 ;  /* 0x0000000000017941 */ /* 0x000fea0003800000 */
.L_x_43:
[----:B-----5:R-:W-:Y:S01]  /*7ea0*/  LOP3.LUT R0, R0, 0xff, RZ, 0xc0, !PT ;  /* 0x000000ff00007812 */ /* 0x020fe200078ec0ff */
[----:B------:R-:W-:Y:S01]  /*7eb0*/  BSSY B1, `(.L_x_45) ;  /* 0x000000b000017945 */ /* 0x000fe20003800000 */
[----:B------:R-:W-:Y:S02]  /*7ec0*/  ISETP.LT.OR P1, PT, R41, 0x9, !P3 ;  /* 0x000000092900780c */ /* 0x000fe40005f21670 */
[----:B------:R-:W-:-:S05]  /*7ed0*/  F2FP.F16.E4M3.UNPACK_B R0, R0 ;  /* 0x00000000ff00723e */ /* 0x000fca00020006ff */
[----:B------:R-:W-:-:S05]  /*7ee0*/  HADD2.F32 R0, -RZ, R0.H0_H0 ;  /* 0x20000000ff007230 */ /* 0x000fca0000004100 */
[----:B----4-:R-:W-:Y:S01]  /*7ef0*/  FMUL R3, R0, UR40 ;  /* 0x0000002800037c20 */ /* 0x010fe20008400000 */
[----:B------:R-:W-:-:S03]  /*7f00*/  PRMT R0, RZ, 0x7610, R0 ;  /* 0x00007610ff007816 */ /* 0x000fc60000000000 */
[----:B------:R-:W-:-:S05]  /*7f10*/  FFMA R3, R4, UR41, R3 ;  /* 0x0000002904037c23 */ /* 0x000fca0008000003 */
[----:B------:R-:W-:-:S05]  /*7f20*/  F2FP.SATFINITE.E4M3.F32.PACK_AB_MERGE_C R3, RZ, R3, RZ ;  /* 0x00000003ff03723e */ /* 0x000fca00048070ff */
[----:B------:R4:W-:Y:S01]  /*7f30*/  @!P0 STG.E.U8 desc[UR48][R26.64+0x1], R3 ;  /* 0x000001031a008986 */ /* 0x0009e2000c101130 */
[----:B------:R-:W-:Y:S05]  /*7f40*/  @P1 BRA `(.L_x_46) ;  /* 0x0000000000041947 */ /* 0x000fea0003800000 */
[----:B------:R0:W5:Y:S02]  /*7f50*/  LDG.E.U8 R0, desc[UR48][R32.64+0x8] ;  /* 0x0000083020007981 */ /* 0x000164000c1e1100 */
.L_x_46:
[----:B------:R-:W-:Y:S05]  /*7f60*/  BSYNC B1 ;  /* 0x0000000000017941 */ /* 0x000fea0003800000 */
.L_x_45:
[----:B-----5:R-:W-:Y:S01]  /*7f70*/  LOP3.LUT R0, R0, 0xff, RZ, 0xc0, !PT ;  /* 0x000000ff00007812 */ /* 0x020fe200078ec0ff */
[----:B------:R-:W-:Y:S01]  /*7f80*/  BSSY B1, `(.L_x_47) ;  /* 0x000000b000017945 */ /* 0x000fe20003800000 */
[----:B------:R-:W-:Y:S02]  /*7f90*/  ISETP.LT.OR P0, PT, R41, 0xa, !P3 ;  /* 0x0000000a2900780c */ /* 0x000fe40005f01670 */
[----:B------:R-:W-:-:S05]  /*7fa0*/  F2FP.F16.E4M3.UNPACK_B R0, R0 ;  /* 0x00000000ff00723e */ /* 0x000fca00020006ff */
[----:B------:R-:W-:-:S05]  /*7fb0*/  HADD2.F32 R0, -RZ, R0.H0_H0 ;  /* 0x20000000ff007230 */ /* 0x000fca0000004100 */
[----:B------:R-:W-:-:S04]  /*7fc0*/  FMUL R0, R0, UR40 ;  /* 0x0000002800007c20 */ /* 0x000fc80008400000 */
[----:B------:R-:W-:-:S05]  /*7fd0*/  FFMA R0, R5, UR41, R0 ;  /* 0x0000002905007c23 */ /* 0x000fca0008000000 */
[----:B----4-:R-:W-:Y:S02]  /*7fe0*/  F2FP.SATFINITE.E4M3.F32.PACK_AB_MERGE_C R3, RZ, R0, RZ ;  /* 0x00000000ff03723e */ /* 0x010fe400048070ff */
[----:B------:R-:W-:-:S03]  /*7ff0*/  PRMT R0, RZ, 0x7610, R0 ;  /* 0x00007610ff007816 */ /* 0x000fc60000000000 */
[----:B------:R4:W-:Y:S01]  /*8000*/  @!P1 STG.E.U8 desc[UR48][R24.64+0x8], R3 ;  /* 0x0000080318009986 */ /* 0x0009e2000c101130 */
[----:B------:R-:W-:Y:S05]  /*8010*/  @P0 BRA `(.L_x_48) ;  /* 0x0000000000040947 */ /* 0x000fea0003800000 */
[----:B------:R0:W5:Y:S02]  /*8020*/  LDG.E.U8 R0, desc[UR48][R32.64+0x9] ;  /* 0x0000093020007981 */ /* 0x000164000c1e1100 */
.L_x_48:
[----:B------:R-:W-:Y:S05]  /*8030*/  BSYNC B1 ;  /* 0x0000000000017941 */ /* 0x000fea0003800000 */
.L_x_47:
        /* <DEDUP_REMOVED lines=12> */
.L_x_50:
[----:B------:R-:W-:Y:S05]  /*8100*/  BSYNC B1 ;  /* 0x0000000000017941 */ /* 0x000fea0003800000 */
.L_x_49:
        /* <DEDUP_REMOVED lines=12> */
.L_x_52:
[----:B------:R-:W-:Y:S05]  /*81d0*/  BSYNC B1 ;  /* 0x0000000000017941 */ /* 0x000fea0003800000 */
.L_x_51:
        /* <DEDUP_REMOVED lines=10> */
[----:B----4-:R-:W-:-:S04]  /*8280*/  IMAD.WIDE.U32 R2, R7, UR12, R36 ;  /* 0x0000000c07027c25 */ /* 0x010fc8000f8e0024 */
        /* <DEDUP_REMOVED lines=9> */
.L_x_54:
[----:B------:R-:W-:Y:S05]  /*8320*/  BSYNC B1 ;  /* 0x0000000000017941 */ /* 0x000fea0003800000 */
.L_x_53:
        /* <DEDUP_REMOVED lines=12> */
.L_x_56:
[----:B------:R-:W-:Y:S05]  /*83f0*/  BSYNC B1 ;  /* 0x0000000000017941 */ /* 0x000fea0003800000 */
.L_x_55:
[----:B-----5:R-:W-:Y:S01]  /*8400*/  LOP3.LUT R0, R0, 0xff, RZ, 0xc0, !PT ;  /* 0x000000ff00007812 */ /* 0x020fe200078ec0ff */
[----:B------:R-:W-:Y:S01]  /*8410*/  BSSY B1, `(.L_x_57) ;  /* 0x0000013000017945 */ /* 0x000fe20003800000 */
[----:B------:R-:W-:Y:S02]  /*8420*/  IADD3 R43, P0, R43, 0x88, RZ ;  /* 0x000000882b2b7810 */ /* 0x000fe40007f1e0ff */
[----:B------:R-:W-:-:S03]  /*8430*/  F2FP.F16.E4M3.UNPACK_B R0, R0 ;  /* 0x00000000ff00723e */ /* 0x000fc600020006ff */
[----:B------:R-:W-:Y:S01]  /*8440*/  IMAD.X R38, RZ, RZ, R39, P0 ;  /* 0x000000ffff267224 */ /* 0x000fe200000e0627 */
[----:B------:R-:W-:Y:S01]  /*8450*/  ISETP.GE.AND P0, PT, R42, 0x89, PT ;  /* 0x000000892a00780c */ /* 0x000fe20003f06270 */
[----:B------:R-:W-:Y:S02]  /*8460*/  HADD2.F32 R0, -RZ, R0.H0_H0 ;  /* 0x20000000ff007230 */ /* 0x000fe40000004100 */
[----:B------:R-:W-:Y:S02]  /*8470*/  IMAD R38, R38, UR12, RZ ;  /* 0x0000000c26267c24 */ /* 0x000fe4000f8e02ff */
[----:B------:R-:W-:-:S04]  /*8480*/  IMAD.WIDE.U32 R36, R43, UR12, R36 ;  /* 0x0000000c2b247c25 */ /* 0x000fc8000f8e0024 */
[----:B----4-:R-:W-:Y:S01]  /*8490*/  FMUL R5, R0, UR40 ;  /* 0x0000002800057c20 */ /* 0x010fe20008400000 */
[----:B------:R-:W-:Y:S01]  /*84a0*/  PRMT R0, RZ, 0x7610, R0 ;  /* 0x00007610ff007816 */ /* 0x000fe20000000000 */
[----:B------:R-:W-:Y:S02]  /*84b0*/  IMAD R43, R43, UR13, R38 ;  /* 0x0000000d2b2b7c24 */ /* 0x000fe4000f8e0226 */
[----:B------:R-:W-:Y:S01]  /*84c0*/  FFMA R5, R10, UR41, R5 ;  /* 0x000000290a057c23 */ /* 0x000fe20008000005 */
[----:B------:R-:W-:-:S04]  /*84d0*/  IADD3 R4, P6, R36, UR14, RZ ;  /* 0x0000000e24047c10 */ /* 0x000fc8000ffde0ff */
[----:B------:R-:W-:Y:S02]  /*84e0*/  F2FP.SATFINITE.E4M3.F32.PACK_AB_MERGE_C R7, RZ, R5, RZ ;  /* 0x00000005ff07723e */ /* 0x000fe400048070ff */
[----:B------:R-:W-:-:S03]  /*84f0*/  IADD3.X R5, R37, UR15, R43, P6, !PT ;  /* 0x0000000f25057c10 */ /* 0x000fc6000b7fe42b */
[----:B------:R4:W-:Y:S01]  /*8500*/  @!P5 STG.E.U8 desc[UR48][R28.64+0x1], R7 ;  /* 0x000001071c00d986 */ /* 0x0009e2000c101130 */
[----:B------:R-:W-:-:S13]  /*8510*/  ISETP.LT.OR P5, PT, R41, 0x1, !P0 ;  /* 0x000000012900780c */ /* 0x000fda00047a1670 */
[----:B----4-:R-:W-:Y:S05]  /*8520*/  @P5 BRA `(.L_x_58) ;  /* 0x0000000000045947 */ /* 0x010fea0003800000 */
[----:B------:R4:W5:Y:S02]  /*8530*/  LDG.E.U8 R0, desc[UR48][R4.64] ;  /* 0x0000003004007981 */ /* 0x000964000c1e1100 */
.L_x_58:
[----:B------:R-:W-:Y:S05]  /*8540*/  BSYNC B1 ;  /* 0x0000000000017941 */ /* 0x000fea0003800000 */
.L_x_57:
        /* <DEDUP_REMOVED lines=12> */
.L_x_60:
[----:B------:R-:W-:Y:S05]  /*8610*/  BSYNC B1 ;  /* 0x0000000000017941 */ /* 0x000fea0003800000 */
.L_x_59:
[----:B-----5:R-:W-:Y:S01]  /*8620*/  LOP3.LUT R0, R0, 0xff, RZ, 0xc0, !PT ;  /* 0x000000ff00007812 */ /* 0x020fe200078ec0ff */
[----:B------:R-:W-:Y:S01]  /*8630*/  BSSY B1, `(.L_x_61) ;  /* 0x000000b000017945 */ /* 0x000fe20003800000 */
[----:B------:R-:W-:Y:S02]  /*8640*/  ISETP.LT.OR P5, PT, R41, 0x9, !P1 ;  /* 0x000000092900780c */ /* 0x000fe40004fa1670 */
[----:B------:R-:W-:-:S05]  /*8650*/  F2FP.F16.E4M3.UNPACK_B R0, R0 ;  /* 0x00000000ff00723e */ /* 0x000fca00020006ff */
[----:B------:R-:W-:-:S05]  /*8660*/  HADD2.F32 R0, -RZ, R0.H0_H0 ;  /* 0x20000000ff007230 */ /* 0x000fca0000004100 */
[----:B0-----:R-:W-:Y:S01]  /*8670*/  FMUL R7, R0, UR40 ;  /* 0x0000002800077c20 */ /* 0x001fe20008400000 */
[----:B------:R-:W-:-:S03]  /*8680*/  PRMT R0, RZ, 0x7610, R0 ;  /* 0x00007610ff007816 */ /* 0x000fc60000000000 */
[----:B------:R-:W-:-:S05]  /*8690*/  FFMA R7, R12, UR41, R7 ;  /* 0x000000290c077c23 */ /* 0x000fca0008000007 */
[----:B------:R-:W-:-:S05]  /*86a0*/  F2FP.SATFINITE.E4M3.F32.PACK_AB_MERGE_C R7, RZ, R7, RZ ;  /* 0x00000007ff07723e */ /* 0x000fca00048070ff */
[----:B------:R0:W-:Y:S01]  /*86b0*/  @!P6 STG.E.U8 desc[UR48][R30.64+0x1], R7 ;  /* 0x000001071e00e986 */ /* 0x0001e2000c101130 */
[----:B------:R-:W-:Y:S05]  /*86c0*/  @P5 BRA `(.L_x_62) ;  /* 0x0000000000045947 */ /* 0x000fea0003800000 */
[----:B------:R0:W5:Y:S02]  /*86d0*/  LDG.E.U8 R0, desc[UR48][R2.64+0x8] ;  /* 0x0000083002007981 */ /* 0x000164000c1e1100 */
.L_x_62:
[----:B------:R-:W-:Y:S05]  /*86e0*/  BSYNC B1 ;  /* 0x0000000000017941 */ /* 0x000fea0003800000 */
.L_x_61:
[----:B-----5:R-:W-:Y:S01]  /*86f0*/  LOP3.LUT R0, R0, 0xff, RZ, 0xc0, !PT ;  /* 0x000000ff00007812 */ /* 0x020fe200078ec0ff */
[----:B------:R-:W-:Y:S01]  /*8700*/  BSSY B1, `(.L_x_63) ;  /* 0x000000b000017945 */ /* 0x000fe20003800000 */
[----:B------:R-:W-:Y:S02]  /*8710*/  ISETP.LT.OR P6, PT, R41, 0xa, !P1 ;  /* 0x0000000a2900780c */ /* 0x000fe40004fc1670 */
[----:B------:R-:W-:-:S05]  /*8720*/  F2FP.F16.E4M3.UNPACK_B R0, R0 ;  /* 0x00000000ff00723e */ /* 0x000fca00020006ff */
[----:B------:R-:W-:-:S05]  /*8730*/  HADD2.F32 R0, -RZ, R0.H0_H0 ;  /* 0x20000000ff007230 */ /* 0x000fca0000004100 */
[----:B------:R-:W-:-:S04]  /*8740*/  FMUL R0, R0, UR40 ;  /* 0x0000002800007c20 */ /* 0x000fc80008400000 */
[----:B------:R-:W-:-:S05]  /*8750*/  FFMA R0, R13, UR41, R0 ;  /* 0x000000290d007c23 */ /* 0x000fca0008000000 */
[----:B0-----:R-:W-:Y:S02]  /*8760*/  F2FP.SATFINITE.E4M3.F32.PACK_AB_MERGE_C R7, RZ, R0, RZ ;  /* 0x00000000ff07723e */ /* 0x001fe400048070ff */
[----:B------:R-:W-:-:S03]  /*8770*/  PRMT R0, RZ, 0x7610, R0 ;  /* 0x00007610ff007816 */ /* 0x000fc60000000000 */
[----:B------:R0:W-:Y:S01]  /*8780*/  @!P5 STG.E.U8 desc[UR48][R28.64+0x8], R7 ;  /* 0x000008071c00d986 */ /* 0x0001e2000c101130 */
[----:B------:R-:W-:Y:S05]  /*8790*/  @P6 BRA `(.L_x_64) ;  /* 0x0000000000046947 */ /* 0x000fea0003800000 */
[----:B------:R0:W5:Y:S02]  /*87a0*/  LDG.E.U8 R0, desc[UR48][R2.64+0x9] ;  /* 0x0000093002007981 */ /* 0x000164000c1e1100 */
.L_x_64:
[----:B------:R-:W-:Y:S05]  /*87b0*/  BSYNC B1 ;  /* 0x0000000000017941 */ /* 0x000fea0003800000 */
.L_x_63:
        /* <DEDUP_REMOVED lines=12> */
.L_x_66:
[----:B------:R-:W-:Y:S05]  /*8880*/  BSYNC B1 ;  /* 0x0000000000017941 */ /* 0x000fea0003800000 */
.L_x_65:
        /* <DEDUP_REMOVED lines=12> */
.L_x_68:
[----:B------:R-:W-:Y:S05]  /*8950*/  BSYNC B1 ;  /* 0x0000000000017941 */ /* 0x000fea0003800000 */
.L_x_67:
        /* <DEDUP_REMOVED lines=12> */
.L_x_70:
[----:B------:R-:W-:Y:S05]  /*8a20*/  BSYNC B1 ;  /* 0x0000000000017941 */ /* 0x000fea0003800000 */
.L_x_69:
        /* <DEDUP_REMOVED lines=12> */
.L_x_72:
[----:B------:R-:W-:Y:S05]  /*8af0*/  BSYNC B1 ;  /* 0x0000000000017941 */ /* 0x000fea0003800000 */
.L_x_71:
        /* <DEDUP_REMOVED lines=12> */
.L_x_74:
[----:B------:R-:W-:Y:S05]  /*8bc0*/  BSYNC B1 ;  /* 0x0000000000017941 */ /* 0x000fea0003800000 */
.L_x_73:
        /* <DEDUP_REMOVED lines=12> */
.L_x_76:
[----:B------:R-:W-:Y:S05]  /*8c90*/  BSYNC B1 ;  /* 0x0000000000017941 */ /* 0x000fea0003800000 */
.L_x_75:
        /* <DEDUP_REMOVED lines=12> */
.L_x_78:
[----:B------:R-:W-:Y:S05]  /*8d60*/  BSYNC B1 ;  /* 0x0000000000017941 */ /* 0x000fea0003800000 */
.L_x_77:
        /* <DEDUP_REMOVED lines=12> */
.L_x_80:
[----:B------:R-:W-:Y:S05]  /*8e30*/  BSYNC B1 ;  /* 0x0000000000017941 */ /* 0x000fea0003800000 */
.L_x_79:
        /* <DEDUP_REMOVED lines=12> */
.L_x_82:
[----:B------:R-:W-:Y:S05]  /*8f00*/  BSYNC B1 ;  /* 0x0000000000017941 */ /* 0x000fea0003800000 */
.L_x_81:
        /* <DEDUP_REMOVED lines=12> */
.L_x_84:
[----:B------:R-:W-:Y:S05]  /*8fd0*/  BSYNC B1 ;  /* 0x0000000000017941 */ /* 0x000fea0003800000 */
.L_x_83:
        /* <DEDUP_REMOVED lines=12> */
.L_x_86:
[----:B------:R-:W-:Y:S05]  /*90a0*/  BSYNC B1 ;  /* 0x0000000000017941 */ /* 0x000fea0003800000 */
.L_x_85:
        /* <DEDUP_REMOVED lines=12> */
.L_x_88:
[----:B------:R-:W-:Y:S05]  /*9170*/  BSYNC B1 ;  /* 0x0000000000017941 */ /* 0x000fea0003800000 */
.L_x_87:
        /* <DEDUP_REMOVED lines=12> */
.L_x_90:
[----:B------:R-:W-:Y:S05]  /*9240*/  BSYNC B1 ;  /* 0x0000000000017941 */ /* 0x000fea0003800000 */
.L_x_89:
        /* <DEDUP_REMOVED lines=12> */
.L_x_92:
[----:B------:R-:W-:Y:S05]  /*9310*/  BSYNC B1 ;  /* 0x0000000000017941 */ /* 0x000fea0003800000 */
.L_x_91:
        /* <DEDUP_REMOVED lines=12> */
.L_x_94:
[----:B------:R-:W-:Y:S05]  /*93e0*/  BSYNC B1 ;  /* 0x0000000000017941 */ /* 0x000fea0003800000 */
.L_x_93:
        /* <DEDUP_REMOVED lines=12> */
.L_x_96:
[----:B------:R-:W-:Y:S05]  /*94b0*/  BSYNC B1 ;  /* 0x0000000000017941 */ /* 0x000fea0003800000 */
.L_x_95:
        /* <DEDUP_REMOVED lines=12> */
.L_x_98:
[----:B------:R-:W-:Y:S05]  /*9580*/  BSYNC B1 ;  /* 0x0000000000017941 */ /* 0x000fea0003800000 */
.L_x_97:
        /* <DEDUP_REMOVED lines=12> */
.L_x_100:
[----:B------:R-:W-:Y:S05]  /*9650*/  BSYNC B1 ;  /* 0x0000000000017941 */ /* 0x000fea0003800000 */
.L_x_99:
        /* <DEDUP_REMOVED lines=12> */
.L_x_102:
[----:B------:R-:W-:Y:S05]  /*9720*/  BSYNC B1 ;  /* 0x0000000000017941 */ /* 0x000fea0003800000 */
.L_x_101:
        /* <DEDUP_REMOVED lines=12> */
.L_x_104:
[----:B------:R-:W-:Y:S05]  /*97f0*/  BSYNC B1 ;  /* 0x0000000000017941 */ /* 0x000fea0003800000 */
.L_x_103:
        /* <DEDUP_REMOVED lines=12> */
.L_x_106:
[----:B------:R-:W-:Y:S05]  /*98c0*/  BSYNC B1 ;  /* 0x0000000000017941 */ /* 0x000fea0003800000 */
.L_x_105:
        /* <DEDUP_REMOVED lines=12> */
.L_x_108:
[----:B------:R-:W-:Y:S05]  /*9990*/  BSYNC B1 ;  /* 0x0000000000017941 */ /* 0x000fea0003800000 */
.L_x_107:
        /* <DEDUP_REMOVED lines=12> */
.L_x_110:
[----:B------:R-:W-:Y:S05]  /*9a60*/  BSYNC B1 ;  /* 0x0000000000017941 */ /* 0x000fea0003800000 */
.L_x_109:
        /* <DEDUP_REMOVED lines=12> */
.L_x_112:
[----:B------:R-:W-:Y:S05]  /*9b30*/  BSYNC B1 ;  /* 0x0000000000017941 */ /* 0x000fea0003800000 */
.L_x_111:
        /* <DEDUP_REMOVED lines=12> */
.L_x_114:
[----:B------:R-:W-:Y:S05]  /*9c00*/  BSYNC B1 ;  /* 0x0000000000017941 */ /* 0x000fea0003800000 */
.L_x_113:
        /* <DEDUP_REMOVED lines=12> */
.L_x_116:
[----:B------:R-:W-:Y:S05]  /*9cd0*/  BSYNC B1 ;  /* 0x0000000000017941 */ /* 0x000fea0003800000 */
.L_x_115:
        /* <DEDUP_REMOVED lines=12> */
.L_x_118:
[----:B------:R-:W-:Y:S05]  /*9da0*/  BSYNC B1 ;  /* 0x0000000000017941 */ /* 0x000fea0003800000 */
.L_x_117:
        /* <DEDUP_REMOVED lines=12> */
.L_x_120:
[----:B------:R-:W-:Y:S05]  /*9e70*/  BSYNC B1 ;  /* 0x0000000000017941 */ /* 0x000fea0003800000 */
.L_x_119:
        /* <DEDUP_REMOVED lines=12> */
.L_x_122:
[----:B------:R-:W-:Y:S05]  /*9f40*/  BSYNC B1 ;  /* 0x0000000000017941 */ /* 0x000fea0003800000 */
.L_x_121:
        /* <DEDUP_REMOVED lines=12> */
.L_x_124:
[----:B------:R-:W-:Y:S05]  /*a010*/  BSYNC B1 ;  /* 0x0000000000017941 */ /* 0x000fea0003800000 */
.L_x_123:
        /* <DEDUP_REMOVED lines=12> */
.L_x_126:
[----:B------:R-:W-:Y:S05]  /*a0e0*/  BSYNC B1 ;  /* 0x0000000000017941 */ /* 0x000fea0003800000 */
.L_x_125:
        /* <DEDUP_REMOVED lines=12> */
.L_x_128:
[----:B------:R-:W-:Y:S05]  /*a1b0*/  BSYNC B1 ;  /* 0x0000000000017941 */ /* 0x000fea0003800000 */
.L_x_127:
        /* <DEDUP_REMOVED lines=12> */
.L_x_130:
[----:B------:R-:W-:Y:S05]  /*a280*/  BSYNC B1 ;  /* 0x0000000000017941 */ /* 0x000fea0003800000 */
.L_x_129:
        /* <DEDUP_REMOVED lines=12> */
.L_x_132:
[----:B------:R-:W-:Y:S05]  /*a350*/  BSYNC B1 ;  /* 0x0000000000017941 */ /* 0x000fea0003800000 */
.L_x_131:
        /* <DEDUP_REMOVED lines=12> */
.L_x_134:
[----:B------:R-:W-:Y:S05]  /*a420*/  BSYNC B1 ;  /* 0x0000000000017941 */ /* 0x000fea0003800000 */
.L_x_133:
        /* <DEDUP_REMOVED lines=12> */
.L_x_136:
[----:B------:R-:W-:Y:S05]  /*a4f0*/  BSYNC B1 ;  /* 0x0000000000017941 */ /* 0x000fea0003800000 */
.L_x_135:
        /* <DEDUP_REMOVED lines=12> */
.L_x_138:
[----:B------:R-:W-:Y:S05]  /*a5c0*/  BSYNC B1 ;  /* 0x0000000000017941 */ /* 0x000fea0003800000 */
.L_x_137:
        /* <DEDUP_REMOVED lines=12> */
.L_x_140:
[----:B------:R-:W-:Y:S05]  /*a690*/  BSYNC B1 ;  /* 0x0000000000017941 */ /* 0x000fea0003800000 */
.L_x_139:
        /* <DEDUP_REMOVED lines=12> */
.L_x_142:
[----:B------:R-:W-:Y:S05]  /*a760*/  BSYNC B1 ;  /* 0x0000000000017941 */ /* 0x000fea0003800000 */
.L_x_141:
        /* <DEDUP_REMOVED lines=12> */
.L_x_144:
[----:B------:R-:W-:Y:S05]  /*a830*/  BSYNC B1 ;  /* 0x0000000000017941 */ /* 0x000fea0003800000 */
.L_x_143:
        /* <DEDUP_REMOVED lines=12> */
.L_x_146:
[----:B------:R-:W-:Y:S05]  /*a900*/  BSYNC B1 ;  /* 0x0000000000017941 */ /* 0x000fea0003800000 */
.L_x_145:
        /* <DEDUP_REMOVED lines=12> */
.L_x_148:
[----:B------:R-:W-:Y:S05]  /*a9d0*/  BSYNC B1 ;  /* 0x0000000000017941 */ /* 0x000fea0003800000 */
.L_x_147:
        /* <DEDUP_REMOVED lines=12> */
.L_x_150:
[----:B------:R-:W-:Y:S05]  /*aaa0*/  BSYNC B1 ;  /* 0x0000000000017941 */ /* 0x000fea0003800000 */
.L_x_149:
        /* <DEDUP_REMOVED lines=12> */
.L_x_152:
[----:B------:R-:W-:Y:S05]  /*ab70*/  BSYNC B1 ;  /* 0x0000000000017941 */ /* 0x000fea0003800000 */
.L_x_151:
        /* <DEDUP_REMOVED lines=12> */
.L_x_154:
[----:B------:R-:W-:Y:S05]  /*ac40*/  BSYNC B1 ;  /* 0x0000000000017941 */ /* 0x000fea0003800000 */
.L_x_153:
        /* <DEDUP_REMOVED lines=12> */
.L_x_156:
[----:B------:R-:W-:Y:S05]  /*ad10*/  BSYNC B1 ;  /* 0x0000000000017941 */ /* 0x000fea0003800000 */
.L_x_155:
        /* <DEDUP_REMOVED lines=12> */
.L_x_158:
[----:B------:R-:W-:Y:S05]  /*ade0*/  BSYNC B1 ;  /* 0x0000000000017941 */ /* 0x000fea0003800000 */
.L_x_157:
        /* <DEDUP_REMOVED lines=12> */
.L_x_160:
[----:B------:R-:W-:Y:S05]  /*aeb0*/  BSYNC B1 ;  /* 0x0000000000017941 */ /* 0x000fea0003800000 */
.L_x_159:
        /* <DEDUP_REMOVED lines=12> */
.L_x_162:
[----:B------:R-:W-:Y:S05]  /*af80*/  BSYNC B1 ;  /* 0x0000000000017941 */ /* 0x000fea0003800000 */
.L_x_161:
        /* <DEDUP_REMOVED lines=12> */
.L_x_164:
[----:B------:R-:W-:Y:S05]  /*b050*/  BSYNC B1 ;  /* 0x0000000000017941 */ /* 0x000fea0003800000 */
.L_x_163:
        /* <DEDUP_REMOVED lines=12> */
.L_x_166:
[----:B------:R-:W-:Y:S05]  /*b120*/  BSYNC B1 ;  /* 0x0000000000017941 */ /* 0x000fea0003800000 */
.L_x_165:
        /* <DEDUP_REMOVED lines=12> */
.L_x_168:
[----:B------:R-:W-:Y:S05]  /*b1f0*/  BSYNC B1 ;  /* 0x0000000000017941 */ /* 0x000fea0003800000 */
.L_x_167:
        /* <DEDUP_REMOVED lines=12> */
.L_x_170:
[----:B------:R-:W-:Y:S05]  /*b2c0*/  BSYNC B1 ;  /* 0x0000000000017941 */ /* 0x000fea0003800000 */
.L_x_169:
        /* <DEDUP_REMOVED lines=12> */
.L_x_172:
[----:B------:R-:W-:Y:S05]  /*b390*/  BSYNC B1 ;  /* 0x0000000000017941 */ /* 0x000fea0003800000 */
.L_x_171:
        /* <DEDUP_REMOVED lines=12> */
.L_x_174:
[----:B------:R-:W-:Y:S05]  /*b460*/  BSYNC B1 ;  /* 0x0000000000017941 */ /* 0x000fea0003800000 */
.L_x_173:
        /* <DEDUP_REMOVED lines=12> */
.L_x_176:
[----:B------:R-:W-:Y:S05]  /*b530*/  BSYNC B1 ;  /* 0x0000000000017941 */ /* 0x000fea0003800000 */
.L_x_175:
        /* <DEDUP_REMOVED lines=12> */
.L_x_178:
[----:B------:R-:W-:Y:S05]  /*b600*/  BSYNC B1 ;  /* 0x0000000000017941 */ /* 0x000fea0003800000 */
.L_x_177:
        /* <DEDUP_REMOVED lines=12> */
.L_x_180:
[----:B------:R-:W-:Y:S05]  /*b6d0*/  BSYNC B1 ;  /* 0x0000000000017941 */ /* 0x000fea0003800000 */
.L_x_179:
        /* <DEDUP_REMOVED lines=12> */
.L_x_182:
[----:B------:R-:W-:Y:S05]  /*b7a0*/  BSYNC B1 ;  /* 0x0000000000017941 */ /* 0x000fea0003800000 */
.L_x_181:
        /* <DEDUP_REMOVED lines=12> */
.L_x_184:
[----:B------:R-:W-:Y:S05]  /*b870*/  BSYNC B1 ;  /* 0x0000000000017941 */ /* 0x000fea0003800000 */
.L_x_183:
        /* <DEDUP_REMOVED lines=12> */
.L_x_186:
[----:B------:R-:W-:Y:S05]  /*b940*/  BSYNC B1 ;  /* 0x0000000000017941 */ /* 0x000fea0003800000 */
.L_x_185:
        /* <DEDUP_REMOVED lines=12> */
.L_x_188:
[----:B------:R-:W-:Y:S05]  /*ba10*/  BSYNC B1 ;  /* 0x0000000000017941 */ /* 0x000fea0003800000 */
.L_x_187:
        /* <DEDUP_REMOVED lines=12> */
.L_x_190:
[----:B------:R-:W-:Y:S05]  /*bae0*/  BSYNC B1 ;  /* 0x0000000000017941 */ /* 0x000fea0003800000 */
.L_x_189:
        /* <DEDUP_REMOVED lines=12> */
.L_x_192:
[----:B------:R-:W-:Y:S05]  /*bbb0*/  BSYNC B1 ;  /* 0x0000000000017941 */ /* 0x000fea0003800000 */
.L_x_191:
        /* <DEDUP_REMOVED lines=12> */
.L_x_194:
[----:B------:R-:W-:Y:S05]  /*bc80*/  BSYNC B1 ;  /* 0x0000000000017941 */ /* 0x000fea0003800000 */
.L_x_193:
        /* <DEDUP_REMOVED lines=12> */
.L_x_196:
[----:B------:R-:W-:Y:S05]  /*bd50*/  BSYNC B1 ;  /* 0x0000000000017941 */ /* 0x000fea0003800000 */
.L_x_195:
        /* <DEDUP_REMOVED lines=12> */
.L_x_198:
[----:B------:R-:W-:Y:S05]  /*be20*/  BSYNC B1 ;  /* 0x0000000000017941 */ /* 0x000fea0003800000 */
.L_x_197:
        /* <DEDUP_REMOVED lines=12> */
.L_x_200:
[----:B------:R-:W-:Y:S05]  /*bef0*/  BSYNC B1 ;  /* 0x0000000000017941 */ /* 0x000fea0003800000 */
.L_x_199:
        /* <DEDUP_REMOVED lines=12> */
.L_x_202:
[----:B------:R-:W-:Y:S05]  /*bfc0*/  BSYNC B1 ;  /* 0x0000000000017941 */ /* 0x000fea0003800000 */
.L_x_201:
        /* <DEDUP_REMOVED lines=12> */
.L_x_204:
[----:B------:R-:W-:Y:S05]  /*c090*/  BSYNC B1 ;  /* 0x0000000000017941 */ /* 0x000fea0003800000 */
.L_x_203:
        /* <DEDUP_REMOVED lines=12> */
.L_x_206:
[----:B------:R-:W-:Y:S05]  /*c160*/  BSYNC B1 ;  /* 0x0000000000017941 */ /* 0x000fea0003800000 */
.L_x_205:
        /* <DEDUP_REMOVED lines=12> */
.L_x_208:
[----:B------:R-:W-:Y:S05]  /*c230*/  BSYNC B1 ;  /* 0x0000000000017941 */ /* 0x000fea0003800000 */
.L_x_207:
        /* <DEDUP_REMOVED lines=12> */
.L_x_210:
[----:B------:R-:W-:Y:S05]  /*c300*/  BSYNC B1 ;  /* 0x0000000000017941 */ /* 0x000fea0003800000 */
.L_x_209:
        /* <DEDUP_REMOVED lines=12> */
.L_x_212:
[----:B------:R-:W-:Y:S05]  /*c3d0*/  BSYNC B1 ;  /* 0x0000000000017941 */ /* 0x000fea0003800000 */
.L_x_211:
        /* <DEDUP_REMOVED lines=12> */
.L_x_214:
[----:B------:R-:W-:Y:S05]  /*c4a0*/  BSYNC B1 ;  /* 0x0000000000017941 */ /* 0x000fea0003800000 */
.L_x_213:
        /* <DEDUP_REMOVED lines=12> */
.L_x_216:
[----:B------:R-:W-:Y:S05]  /*c570*/  BSYNC B1 ;  /* 0x0000000000017941 */ /* 0x000fea0003800000 */
.L_x_215:
        /* <DEDUP_REMOVED lines=12> */
.L_x_218:
[----:B------:R-:W-:Y:S05]  /*c640*/  BSYNC B1 ;  /* 0x0000000000017941 */ /* 0x000fea0003800000 */
.L_x_217:
        /* <DEDUP_REMOVED lines=12> */
.L_x_220:
[----:B------:R-:W-:Y:S05]  /*c710*/  BSYNC B1 ;  /* 0x0000000000017941 */ /* 0x000fea0003800000 */
.L_x_219:
        /* <DEDUP_REMOVED lines=12> */
.L_x_222:
[----:B------:R-:W-:Y:S05]  /*c7e0*/  BSYNC B1 ;  /* 0x0000000000017941 */ /* 0x000fea0003800000 */
.L_x_221:
        /* <DEDUP_REMOVED lines=12> */
.L_x_224:
[----:B------:R-:W-:Y:S05]  /*c8b0*/  BSYNC B1 ;  /* 0x0000000000017941 */ /* 0x000fea0003800000 */
.L_x_223:
        /* <DEDUP_REMOVED lines=12> */
.L_x_226:
[----:B------:R-:W-:Y:S05]  /*c980*/  BSYNC B1 ;  /* 0x0000000000017941 */ /* 0x000fea0003800000 */
.L_x_225:
        /* <DEDUP_REMOVED lines=12> */
.L_x_228:
[----:B------:R-:W-:Y:S05]  /*ca50*/  BSYNC B1 ;  /* 0x0000000000017941 */ /* 0x000fea0003800000 */
.L_x_227:
        /* <DEDUP_REMOVED lines=12> */
.L_x_230:
[----:B------:R-:W-:Y:S05]  /*cb20*/  BSYNC B1 ;  /* 0x0000000000017941 */ /* 0x000fea0003800000 */
.L_x_229:
        /* <DEDUP_REMOVED lines=12> */
.L_x_232:
[----:B------:R-:W-:Y:S05]  /*cbf0*/  BSYNC B1 ;  /* 0x0000000000017941 */ /* 0x000fea0003800000 */
.L_x_231:
        /* <DEDUP_REMOVED lines=12> */
.L_x_234:
[----:B------:R-:W-:Y:S05]  /*ccc0*/  BSYNC B1 ;  /* 0x0000000000017941 */ /* 0x000fea0003800000 */
.L_x_233:
        /* <DEDUP_REMOVED lines=12> */
.L_x_236:
[----:B------:R-:W-:Y:S05]  /*cd90*/  BSYNC B1 ;  /* 0x0000000000017941 */ /* 0x000fea0003800000 */
.L_x_235:
        /* <DEDUP_REMOVED lines=12> */
.L_x_238:
[----:B------:R-:W-:Y:S05]  /*ce60*/  BSYNC B1 ;  /* 0x0000000000017941 */ /* 0x000fea0003800000 */
.L_x_237:
        /* <DEDUP_REMOVED lines=12> */
.L_x_240:
[----:B------:R-:W-:Y:S05]  /*cf30*/  BSYNC B1 ;  /* 0x0000000000017941 */ /* 0x000fea0003800000 */
.L_x_239:
        /* <DEDUP_REMOVED lines=12> */
.L_x_242:
[----:B------:R-:W-:Y:S05]  /*d000*/  BSYNC B1 ;  /* 0x0000000000017941 */ /* 0x000fea0003800000 */
.L_x_241:
        /* <DEDUP_REMOVED lines=12> */
.L_x_244:
[----:B------:R-:W-:Y:S05]  /*d0d0*/  BSYNC B1 ;  /* 0x0000000000017941 */ /* 0x000fea0003800000 */
.L_x_243:
        /* <DEDUP_REMOVED lines=12> */
.L_x_246:
[----:B------:R-:W-:Y:S05]  /*d1a0*/  BSYNC B1 ;  /* 0x0000000000017941 */ /* 0x000fea0003800000 */
.L_x_245:
        /* <DEDUP_REMOVED lines=12> */
.L_x_248:
[----:B------:R-:W-:Y:S05]  /*d270*/  BSYNC B1 ;  /* 0x0000000000017941 */ /* 0x000fea0003800000 */
.L_x_247:
        /* <DEDUP_REMOVED lines=12> */
.L_x_250:
[----:B------:R-:W-:Y:S05]  /*d340*/  BSYNC B1 ;  /* 0x0000000000017941 */ /* 0x000fea0003800000 */
.L_x_249:
        /* <DEDUP_REMOVED lines=12> */
.L_x_252:
[----:B------:R-:W-:Y:S05]  /*d410*/  BSYNC B1 ;  /* 0x0000000000017941 */ /* 0x000fea0003800000 */
.L_x_251:
        /* <DEDUP_REMOVED lines=12> */
.L_x_254:
[----:B------:R-:W-:Y:S05]  /*d4e0*/  BSYNC B1 ;  /* 0x0000000000017941 */ /* 0x000fea0003800000 */
.L_x_253:
        /* <DEDUP_REMOVED lines=12> */
.L_x_256:
[----:B------:R-:W-:Y:S05]  /*d5b0*/  BSYNC B1 ;  /* 0x0000000000017941 */ /* 0x000fea0003800000 */
.L_x_255:
        /* <DEDUP_REMOVED lines=12> */
.L_x_258:
[----:B------:R-:W-:Y:S05]  /*d680*/  BSYNC B1 ;  /* 0x0000000000017941 */ /* 0x000fea0003800000 */
.L_x_257:
        /* <DEDUP_REMOVED lines=12> */
.L_x_260:
[----:B------:R-:W-:Y:S05]  /*d750*/  BSYNC B1 ;  /* 0x0000000000017941 */ /* 0x000fea0003800000 */
.L_x_259:
[----:B------:R-:W-:Y:S05]  /*d760*/  @P0 BRA `(.L_x_261) ;  /* 0x0000001c00300947 */ /* 0x000fea0003800000 */
[----:B-----5:R-:W-:-:S04]  /*d770*/  LOP3.LUT R0, R0, 0xff, RZ, 0xc0, !PT ;  /* 0x000000ff00007812 */ /* 0x020fc800078ec0ff */
[----:B------:R-:W-:-:S05]  /*d780*/  F2FP.F16.E4M3.UNPACK_B R0, R0 ;  /* 0x00000000ff00723e */ /* 0x000fca00020006ff */
[----:B------:R-:W-:-:S05]  /*d790*/  HADD2.F32 R0, -RZ, R0.H0_H0 ;  /* 0x20000000ff007230 */ /* 0x000fca0000004100 */
[----:B0-----:R-:W-:-:S04]  /*d7a0*/  FMUL R3, R0, UR40 ;  /* 0x0000002800037c20 */ /* 0x001fc80008400000 */
[----:B------:R-:W-:-:S05]  /*d7b0*/  FFMA R3, R224, UR41, R3 ;  /* 0x00000029e0037c23 */ /* 0x000fca0008000003 */
[----:B------:R-:W-:-:S05]  /*d7c0*/  F2FP.SATFINITE.E4M3.F32.PACK_AB_MERGE_C R3, RZ, R3, RZ ;  /* 0x00000003ff03723e */ /* 0x000fca00048070ff */
[----:B------:R0:W-:Y:S01]  /*d7d0*/  STG.E.U8 desc[UR48][R30.64+0x69], R3 ;  /* 0x000069031e007986 */ /* 0x0001e2000c101130 */
[----:B------:R-:W-:Y:S05]  /*d7e0*/  BRA `(.L_x_261) ;  /* 0x0000001c00107947 */ /* 0x000fea0003800000 */
.L_x_36:
[----:B------:R-:W-:Y:S01]  /*d7f0*/  ISETP.GE.AND P3, PT, R42, 0x1, PT ;  /* 0x000000012a00780c */ /* 0x000fe20003f66270 */
[----:B------:R-:W-:Y:S01]  /*d800*/  FMUL R0, R0, UR41 ;  /* 0x0000002900007c20 */ /* 0x000fe20008400000 */
[----:B------:R-:W-:Y:S01]  /*d810*/  FMUL R2, R2, UR41 ;  /* 0x0000002902027c20 */ /* 0x000fe20008400000 */
[----:B------:R-:W-:Y:S01]  /*d820*/  ISETP.GE.AND P2, PT, R42, 0x9, PT ;  /* 0x000000092a00780c */ /* 0x000fe20003f46270 */
[----:B------:R-:W-:Y:S01]  /*d830*/  FMUL R3, R3, UR41 ;  /* 0x0000002903037c20 */ /* 0x000fe20008400000 */
[C---:B------:R-:W-:Y:S01]  /*d840*/  ISETP.LT.OR P0, PT, R41.reuse, 0x1, !P3 ;  /* 0x000000012900780c */ /* 0x040fe20005f01670 */
[----:B------:R-:W-:Y:S01]  /*d850*/  FMUL R4, R4, UR41 ;  /* 0x0000002904047c20 */ /* 0x000fe20008400000 */
[----:B------:R-:W-:Y:S01]  /*d860*/  ISETP.LT.OR P6, PT, R41, 0x2, !P3 ;  /* 0x000000022900780c */ /* 0x000fe20005fc1670 */
[----:B------:R-:W-:Y:S01]  /*d870*/  FMUL R5, R5, UR41 ;  /* 0x0000002905057c20 */ /* 0x000fe20008400000 */
[----:B------:R-:W-:Y:S01]  /*d880*/  F2FP.SATFINITE.E4M3.F32.PACK_AB_MERGE_C R33, RZ, R0, RZ ;  /* 0x00000000ff21723e */ /* 0x000fe200048070ff */
[----:B------:R-:W-:Y:S01]  /*d890*/  FMUL R6, R6, UR41 ;  /* 0x0000002906067c20 */ /* 0x000fe20008400000 */
[----:B------:R-:W-:Y:S01]  /*d8a0*/  F2FP.SATFINITE.E4M3.F32.PACK_AB_MERGE_C R35, RZ, R2, RZ ;  /* 0x00000002ff23723e */ /* 0x000fe200048070ff */
[----:B------:R-:W-:Y:S01]  /*d8b0*/  FMUL R7, R7, UR41 ;  /* 0x0000002907077c20 */ /* 0x000fe20008400000 */
[C---:B------:R-:W-:Y:S01]  /*d8c0*/  ISETP.LT.OR P1, PT, R41.reuse, 0x2, !P2 ;  /* 0x000000022900780c */ /* 0x040fe20005721670 */
[----:B------:R-:W-:Y:S01]  /*d8d0*/  FMUL R8, R8, UR41 ;  /* 0x0000002908087c20 */ /* 0x000fe20008400000 */
[----:B------:R-:W-:Y:S01]  /*d8e0*/  ISETP.LT.OR P5, PT, R41, 0x9, !P3 ;  /* 0x000000092900780c */ /* 0x000fe20005fa1670 */
[----:B------:R-:W-:Y:S01]  /*d8f0*/  FMUL R9, R9, UR41 ;  /* 0x0000002909097c20 */ /* 0x000fe20008400000 */
[----:B------:R-:W-:Y:S01]  /*d900*/  F2FP.SATFINITE.E4M3.F32.PACK_AB_MERGE_C R3, RZ, R3, RZ ;  /* 0x00000003ff03723e */ /* 0x000fe200048070ff */
[----:B------:R0:W-:Y:S01]  /*d910*/  @!P0 STG.E.U8 desc[UR48][R24.64], R33 ;  /* 0x0000002118008986 */ /* 0x0001e2000c101130 */
[C---:B------:R-:W-:Y:S01]  /*d920*/  ISETP.LT.OR P0, PT, R41.reuse, 0x1, !P2 ;  /* 0x000000012900780c */ /* 0x040fe20005701670 */
[----:B------:R-:W-:Y:S01]  /*d930*/  FMUL R10, R10, UR41 ;  /* 0x000000290a0a7c20 */ /* 0x000fe20008400000 */
[----:B------:R-:W-:Y:S01]  /*d940*/  F2FP.SATFINITE.E4M3.F32.PACK_AB_MERGE_C R5, RZ, R5, RZ ;  /* 0x00000005ff05723e */ /* 0x000fe200048070ff */
[----:B------:R-:W-:Y:S01]  /*d950*/  @!P6 STG.E.U8 desc[UR48][R24.64+0x1], R35 ;  /* 0x000001231800e986 */ /* 0x000fe2000c101130 */
[----:B------:R-:W-:Y:S01]  /*d960*/  ISETP.LT.OR P6, PT, R41, 0xa, !P3 ;  /* 0x0000000a2900780c */ /* 0x000fe20005fc1670 */
[----:B------:R-:W-:Y:S01]  /*d970*/  FMUL R11, R11, UR41 ;  /* 0x000000290b0b7c20 */ /* 0x000fe20008400000 */
[----:B------:R-:W-:Y:S01]  /*d980*/  F2FP.SATFINITE.E4M3.F32.PACK_AB_MERGE_C R37, RZ, R6, RZ ;  /* 0x00000006ff25723e */ /* 0x000fe200048070ff */
[----:B------:R-:W-:Y:S01]  /*d990*/  FMUL R12, R12, UR41 ;  /* 0x000000290c0c7c20 */ /* 0x000fe20008400000 */
[----:B------:R-:W-:Y:S01]  /*d9a0*/  F2FP.SATFINITE.E4M3.F32.PACK_AB_MERGE_C R7, RZ, R7, RZ ;  /* 0x00000007ff07723e */ /* 0x000fe200048070ff */
[----:B------:R-:W-:Y:S01]  /*d9b0*/  FMUL R13, R13, UR41 ;  /* 0x000000290d0d7c20 */ /* 0x000fe20008400000 */
[----:B------:R-:W-:Y:S01]  /*d9c0*/  F2FP.SATFINITE.E4M3.F32.PACK_AB_MERGE_C R9, RZ, R9, RZ ;  /* 0x00000009ff09723e */ /* 0x000fe200048070ff */
[----:B------:R-:W-:Y:S01]  /*d9d0*/  FMUL R14, R14, UR41 ;  /* 0x000000290e0e7c20 */ /* 0x000fe20008400000 */
[----:B0-----:R-:W-:Y:S01]  /*d9e0*/  F2FP.SATFINITE.E4M3.F32.PACK_AB_MERGE_C R33, RZ, R4, RZ ;  /* 0x00000004ff21723e */ /* 0x001fe200048070ff */
[----:B------:R0:W-:Y:S01]  /*d9f0*/  @!P0 STG.E.U8 desc[UR48][R26.64], R3 ;  /* 0x000000031a008986 */ /* 0x0001e2000c101130 */
[----:B------:R-:W-:Y:S01]  /*da00*/  ISETP.LT.OR P0, PT, R41, 0x9, !P2 ;  /* 0x000000092900780c */ /* 0x000fe20005701670 */
[----:B------:R-:W-:Y:S01]  /*da10*/  FMUL R15, R15, UR41 ;  /* 0x000000290f0f7c20 */ /* 0x000fe20008400000 */
[----:B------:R-:W-:Y:S01]  /*da20*/  F2FP.SATFINITE.E4M3.F32.PACK_AB_MERGE_C R11, RZ, R11, RZ ;  /* 0x0000000bff0b723e */ /* 0x000fe200048070ff */
[----:B------:R-:W-:Y:S01]  /*da30*/  @!P1 STG.E.U8 desc[UR48][R26.64+0x1], R33 ;  /* 0x000001211a009986 */ /* 0x000fe2000c101130 */
[----:B------:R-:W-:Y:S01]  /*da40*/  ISETP.GE.AND P1, PT, R42, 0x81, PT ;  /* 0x000000812a00780c */ /* 0x000fe20003f26270 */
[----:B------:R-:W-:Y:S01]  /*da50*/  FMUL R16, R16, UR41 ;  /* 0x0000002910107c20 */ /* 0x000fe20008400000 */
[----:B------:R-:W-:Y:S01]  /*da60*/  F2FP.SATFINITE.E4M3.F32.PACK_AB_MERGE_C R13, RZ, R13, RZ ;  /* 0x0000000dff0d723e */ /* 0x000fe200048070ff */
[----:B------:R1:W-:Y:S01]  /*da70*/  @!P5 STG.E.U8 desc[UR48][R24.64+0x8], R5 ;  /* 0x000008051800d986 */ /* 0x0003e2000c101130 */
[----:B------:R-:W-:Y:S01]  /*da80*/  ISETP.LT.OR P5, PT, R41, 0xa, !P2 ;  /* 0x0000000a2900780c */ /* 0x000fe200057a1670 */
[----:B------:R-:W-:Y:S01]  /*da90*/  FMUL R17, R17, UR41 ;  /* 0x0000002911117c20 */ /* 0x000fe20008400000 */
[----:B------:R-:W-:Y:S01]  /*daa0*/  F2FP.SATFINITE.E4M3.F32.PACK_AB_MERGE_C R15, RZ, R15, RZ ;  /* 0x0000000fff0f723e */ /* 0x000fe200048070ff */
[----:B------:R-:W-:Y:S01]  /*dab0*/  @!P6 STG.E.U8 desc[UR48][R24.64+0x9], R37 ;  /* 0x000009251800e986 */ /* 0x000fe2000c101130 */
[----:B------:R-:W-:Y:S01]  /*dac0*/  ISETP.LT.OR P6, PT, R41, 0x1, !P1 ;  /* 0x000000012900780c */ /* 0x000fe20004fc1670 */
[----:B------:R-:W-:Y:S01]  /*dad0*/  FMUL R18, R18, UR41 ;  /* 0x0000002912127c20 */ /* 0x000fe20008400000 */
[----:B0-----:R-:W-:Y:S01]  /*dae0*/  F2FP.SATFINITE.E4M3.F32.PACK_AB_MERGE_C R3, RZ, R8, RZ ;  /* 0x00000008ff03723e */ /* 0x001fe200048070ff */
[----:B------:R-:W-:Y:S01]  /*daf0*/  @!P0 STG.E.U8 desc[UR48][R26.64+0x8], R7 ;  /* 0x000008071a008986 */ /* 0x000fe2000c101130 */
[----:B------:R-:W-:Y:S01]  /*db00*/  ISETP.GE.AND P0, PT, R42, 0x89, PT ;  /* 0x000000892a00780c */ /* 0x000fe20003f06270 */
[----:B------:R-:W-:Y:S01]  /*db10*/  FMUL R19, R19, UR41 ;  /* 0x0000002913137c20 */ /* 0x000fe20008400000 */
[----:B------:R-:W-:Y:S01]  /*db20*/  F2FP.SATFINITE.E4M3.F32.PACK_AB_MERGE_C R17, RZ, R17, RZ ;  /* 0x00000011ff11723e */ /* 0x000fe200048070ff */
[----:B------:R-:W-:Y:S01]  /*db30*/  FMUL R20, R20, UR41 ;  /* 0x0000002914147c20 */ /* 0x000fe20008400000 */
[----:B-1----:R-:W-:Y:S01]  /*db40*/  F2FP.SATFINITE.E4M3.F32.PACK_AB_MERGE_C R5, RZ, R10, RZ ;  /* 0x0000000aff05723e */ /* 0x002fe200048070ff */
[----:B------:R0:W-:Y:S01]  /*db50*/  @!P5 STG.E.U8 desc[UR48][R26.64+0x9], R3 ;  /* 0x000009031a00d986 */ /* 0x0001e2000c101130 */
[----:B------:R-:W-:Y:S01]  /*db60*/  ISETP.LT.OR P5, PT, R41, 0x2, !P1 ;  /* 0x000000022900780c */ /* 0x000fe20004fa1670 */
[----:B------:R-:W-:Y:S01]  /*db70*/  FMUL R21, R21, UR41 ;  /* 0x0000002915157c20 */ /* 0x000fe20008400000 */
[----:B------:R-:W-:Y:S01]  /*db80*/  F2FP.SATFINITE.E4M3.F32.PACK_AB_MERGE_C R19, RZ, R19, RZ ;  /* 0x00000013ff13723e */ /* 0x000fe200048070ff */
[----:B------:R-:W-:Y:S01]  /*db90*/  @!P6 STG.E.U8 desc[UR48][R28.64], R9 ;  /* 0x000000091c00e986 */ /* 0x000fe2000c101130 */
[----:B------:R-:W-:Y:S01]  /*dba0*/  ISETP.LT.OR P6, PT, R41, 0x1, !P0 ;  /* 0x000000012900780c */ /* 0x000fe200047c1670 */
[----:B------:R-:W-:Y:S01]  /*dbb0*/  FMUL R22, R22, UR41 ;  /* 0x0000002916167c20 */ /* 0x000fe20008400000 */
[----:B------:R-:W-:Y:S01]  /*dbc0*/  F2FP.SATFINITE.E4M3.F32.PACK_AB_MERGE_C R21, RZ, R21, RZ ;  /* 0x00000015ff15723e */ /* 0x000fe200048070ff */
[----:B------:R-:W-:Y:S01]  /*dbd0*/  FMUL R23, R23, UR41 ;  /* 0x0000002917177c20 */ /* 0x000fe20008400000 */
[----:B------:R-:W-:Y:S01]  /*dbe0*/  FMUL R136, R136, UR41 ;  /* 0x0000002988887c20 */ /* 0x000fe20008400000 */
[----:B------:R-:W-:Y:S01]  /*dbf0*/  FMUL R137, R137, UR41 ;  /* 0x0000002989897c20 */ /* 0x000fe20008400000 */
[----:B------:R-:W-:Y:S01]  /*dc00*/  FMUL R138, R138, UR41 ;  /* 0x000000298a8a7c20 */ /* 0x000fe20008400000 */
[----:B0-----:R-:W-:Y:S01]  /*dc10*/  F2FP.SATFINITE.E4M3.F32.PACK_AB_MERGE_C R3, RZ, R12, RZ ;  /* 0x0000000cff03723e */ /* 0x001fe200048070ff */
[----:B------:R-:W-:Y:S01]  /*dc20*/  FMUL R139, R139, UR41 ;  /* 0x000000298b8b7c20 */ /* 0x000fe20008400000 */
        /* <DEDUP_REMOVED lines=185> */
[----:B------:R-:W-:Y:S01]  /*e7c0*/  FMUL R218, R218, UR41 ;  /* 0x00000029dada7c20 */ /* 0x000fe20008400000 */
[----:B------:R-:W-:Y:S01]  /*e7d0*/  @!P6 STG.E.U8 desc[UR48][R24.64+0x28], R149 ;  /* 0x000028951800e986 */ /* 0x000fe2000c101130 */
[----:B------:R-:W-:Y:S01]  /*e7e0*/  ISETP.LT.OR P6, PT, R41, 0x29, !P2 ;  /* 0x000000292900780c */ /* 0x000fe200057c1670 */
[----:B------:R-:W-:Y:S01]  /*e7f0*/  FMUL R219, R219, UR41 ;  /* 0x00000029dbdb7c20 */ /* 0x000fe20008400000 */
[----:B------:R-:W-:Y:S01]  /*e800*/  F2FP.SATFINITE.E4M3.F32.PACK_AB_MERGE_C R215, RZ, R215, RZ ;  /* 0x000000d7ffd7723e */ /* 0x000fe200048070ff */
[----:B------:R-:W-:Y:S01]  /*e810*/  FMUL R220, R220, UR41 ;  /* 0x00000029dcdc7c20 */ /* 0x000fe20008400000 */
[----:B------:R-:W-:Y:S01]  /*e820*/  F2FP.SATFINITE.E4M3.F32.PACK_AB_MERGE_C R217, RZ, R217, RZ ;  /* 0x000000d9ffd9723e */ /* 0x000fe200048070ff */
        /* <DEDUP_REMOVED lines=9> */
[----:B------:R-:W-:-:S02]  /*e8c0*/  ISETP.LT.OR P6, PT, R41, 0x21, !P1 ;  /* 0x000000212900780c */ /* 0x000fc40004fc1670 */
[----:B------:R-:W-:Y:S02]  /*e8d0*/  F2FP.SATFINITE.E4M3.F32.PACK_AB_MERGE_C R221, RZ, R221, RZ ;  /* 0x000000ddffdd723e */ /* 0x000fe400048070ff */
[----:B------:R-:W-:Y:S02]  /*e8e0*/  F2FP.SATFINITE.E4M3.F32.PACK_AB_MERGE_C R223, RZ, R223, RZ ;  /* 0x000000dfffdf723e */ /* 0x000fe400048070ff */
[----:B------:R-:W-:Y:S02]  /*e8f0*/  F2FP.SATFINITE.E4M3.F32.PACK_AB_MERGE_C R7, RZ, R224, RZ ;  /* 0x000000e0ff07723e */ /* 0x000fe400048070ff */
[----:B0-----:R-:W-:Y:S01]  /*e900*/  F2FP.SATFINITE.E4M3.F32.PACK_AB_MERGE_C R5, RZ, R154, RZ ;  /* 0x0000009aff05723e */ /* 0x001fe200048070ff */
[----:B------:R0:W-:Y:S01]  /*e910*/  @!P5 STG.E.U8 desc[UR48][R26.64+0x29], R3 ;  /* 0x000029031a00d986 */ /* 0x0001e2000c101130 */
[----:B------:R-:W-:-:S03]  /*e920*/  ISETP.LT.OR P5, PT, R41, 0x22, !P1 ;  /* 0x000000222900780c */ /* 0x000fc60004fa1670 */
[----:B------:R-:W-:Y:S01]  /*e930*/  @!P6 STG.E.U8 desc[UR48][R28.64+0x20], R153 ;  /* 0x000020991c00e986 */ /* 0x000fe2000c101130 */
[----:B------:R-:W-:Y:S02]  /*e940*/  ISETP.LT.OR P6, PT, R41, 0x21, !P0 ;  /* 0x000000212900780c */ /* 0x000fe400047c1670 */
[----:B0-----:R-:W-:-:S07]  /*e950*/  F2FP.SATFINITE.E4M3.F32.PACK_AB_MERGE_C R3, RZ, R156, RZ ;  /* 0x0000009cff03723e */ /* 0x001fce00048070ff */
        /* <DEDUP_REMOVED lines=143> */
[C---:B------:R-:W-:Y:S02]  /*f250*/  ISETP.LT.OR P6, PT, R41.reuse, 0x69, !P3 ;  /* 0x000000692900780c */ /* 0x040fe40005fc1670 */
[----:B------:R-:W-:Y:S02]  /*f260*/  ISETP.LT.OR P3, PT, R41, 0x6a, !P3 ;  /* 0x0000006a2900780c */ /* 0x000fe40005f61670 */
[----:B0-----:R-:W-:-:S05]  /*f270*/  F2FP.SATFINITE.E4M3.F32.PACK_AB_MERGE_C R5, RZ, R214, RZ ;  /* 0x000000d6ff05723e */ /* 0x001fca00048070ff */
[----:B------:R0:W-:Y:S01]  /*f280*/  @!P5 STG.E.U8 desc[UR48][R26.64+0x61], R3 ;  /* 0x000061031a00d986 */ /* 0x0001e2000c101130 */
[C---:B------:R-:W-:Y:S02]  /*f290*/  ISETP.LT.OR P5, PT, R41.reuse, 0x69, !P2 ;  /* 0x000000692900780c */ /* 0x040fe400057a1670 */
[C---:B------:R-:W-:Y:S01]  /*f2a0*/  ISETP.LT.OR P2, PT, R41.reuse, 0x6a, !P2 ;  /* 0x0000006a2900780c */ /* 0x040fe20005741670 */
[----:B------:R-:W-:Y:S01]  /*f2b0*/  @!P6 STG.E.U8 desc[UR48][R24.64+0x68], R213 ;  /* 0x000068d51800e986 */ /* 0x000fe2000c101130 */
[----:B------:R-:W-:-:S03]  /*f2c0*/  ISETP.LT.OR P6, PT, R41, 0x61, !P1 ;  /* 0x000000612900780c */ /* 0x000fc60004fc1670 */
[----:B------:R1:W-:Y:S01]  /*f2d0*/  @!P3 STG.E.U8 desc[UR48][R24.64+0x69], R5 ;  /* 0x000069051800b986 */ /* 0x0003e2000c101130 */
[----:B------:R-:W-:Y:S02]  /*f2e0*/  ISETP.LT.OR P3, PT, R41, 0x62, !P1 ;  /* 0x000000622900780c */ /* 0x000fe40004f61670 */
[----:B0-----:R-:W-:-:S03]  /*f2f0*/  F2FP.SATFINITE.E4M3.F32.PACK_AB_MERGE_C R3, RZ, R216, RZ ;  /* 0x000000d8ff03723e */ /* 0x001fc600048070ff */
[----:B------:R-:W-:Y:S01]  /*f300*/  @!P5 STG.E.U8 desc[UR48][R26.64+0x68], R215 ;  /* 0x000068d71a00d986 */ /* 0x000fe2000c101130 */
[----:B------:R-:W-:-:S03]  /*f310*/  ISETP.LT.OR P5, PT, R41, 0x61, !P0 ;  /* 0x000000612900780c */ /* 0x000fc600047a1670 */
[----:B------:R0:W-:Y:S01]  /*f320*/  @!P2 STG.E.U8 desc[UR48][R26.64+0x69], R3 ;  /* 0x000069031a00a986 */ /* 0x0001e2000c101130 */
[C---:B------:R-:W-:Y:S02]  /*f330*/  ISETP.LT.OR P2, PT, R41.reuse, 0x69, !P1 ;  /* 0x000000692900780c */ /* 0x040fe40004f41670 */
[----:B-1----:R-:W-:Y:S01]  /*f340*/  F2FP.SATFINITE.E4M3.F32.PACK_AB_MERGE_C R5, RZ, R218, RZ ;  /* 0x000000daff05723e */ /* 0x002fe200048070ff */
[----:B------:R-:W-:Y:S01]  /*f350*/  @!P6 STG.E.U8 desc[UR48][R28.64+0x60], R217 ;  /* 0x000060d91c00e986 */ /* 0x000fe2000c101130 */
[C---:B------:R-:W-:Y:S02]  /*f360*/  ISETP.LT.OR P6, PT, R41.reuse, 0x62, !P0 ;  /* 0x000000622900780c */ /* 0x040fe400047c1670 */
[C---:B------:R-:W-:Y:S01]  /*f370*/  ISETP.LT.OR P1, PT, R41.reuse, 0x6a, !P1 ;  /* 0x0000006a2900780c */ /* 0x040fe20004f21670 */
[----:B------:R1:W-:Y:S01]  /*f380*/  @!P3 STG.E.U8 desc[UR48][R28.64+0x61], R5 ;  /* 0x000061051c00b986 */ /* 0x0003e2000c101130 */
[C---:B------:R-:W-:Y:S02]  /*f390*/  ISETP.LT.OR P3, PT, R41.reuse, 0x69, !P0 ;  /* 0x000000692900780c */ /* 0x040fe40004761670 */
[----:B------:R-:W-:Y:S01]  /*f3a0*/  ISETP.LT.OR P0, PT, R41, 0x6a, !P0 ;  /* 0x0000006a2900780c */ /* 0x000fe20004701670 */
[----:B------:R2:W-:Y:S01]  /*f3b0*/  @!P5 STG.E.U8 desc[UR48][R30.64+0x60], R219 ;  /* 0x000060db1e00d986 */ /* 0x0005e2000c101130 */
[----:B0-----:R-:W-:-:S05]  /*f3c0*/  F2FP.SATFINITE.E4M3.F32.PACK_AB_MERGE_C R3, RZ, R220, RZ ;  /* 0x000000dcff03723e */ /* 0x001fca00048070ff */
[----:B------:R2:W-:Y:S01]  /*f3d0*/  @!P6 STG.E.U8 desc[UR48][R30.64+0x61], R3 ;  /* 0x000061031e00e986 */ /* 0x0005e2000c101130 */
[----:B-1----:R-:W-:-:S03]  /*f3e0*/  F2FP.SATFINITE.E4M3.F32.PACK_AB_MERGE_C R5, RZ, R222, RZ ;  /* 0x000000deff05723e */ /* 0x002fc600048070ff */
[----:B------:R2:W-:Y:S04]  /*f3f0*/  @!P2 STG.E.U8 desc[UR48][R28.64+0x68], R221 ;  /* 0x000068dd1c00a986 */ /* 0x0005e8000c101130 */
[----:B------:R2:W-:Y:S04]  /*f400*/  @!P1 STG.E.U8 desc[UR48][R28.64+0x69], R5 ;  /* 0x000069051c009986 */ /* 0x0005e8000c101130 */
[----:B------:R2:W-:Y:S04]  /*f410*/  @!P3 STG.E.U8 desc[UR48][R30.64+0x68], R223 ;  /* 0x000068df1e00b986 */ /* 0x0005e8000c101130 */
[----:B------:R2:W-:Y:S02]  /*f420*/  @!P0 STG.E.U8 desc[UR48][R30.64+0x69], R7 ;  /* 0x000069071e008986 */ /* 0x0005e4000c101130 */
.L_x_261:
[----:B------:R-:W-:Y:S05]  /*f430*/  BSYNC B0 ;  /* 0x0000000000007941 */ /* 0x000fea0003800000 */
.L_x_35:
[----:B0-2---:R-:W2:Y:S04]  /*f440*/  LDL.LU R3, [R1+0x8] ;  /* 0x0000080001037983 */ /* 0x005ea80000300800 */
[----:B------:R-:W2:Y:S01]  /*f450*/  LDL.LU R2, [R1+0xc] ;  /* 0x00000c0001027983 */ /* 0x000ea20000300800 */
[----:B------:R-:W-:Y:S01]  /*f460*/  ULDC UR12, c[0x0][0xc] ;  /* 0x00000300000c7ab9 */ /* 0x000fe20000000800 */
[----:B------:R-:W-:Y:S01]  /*f470*/  ULDC UR13, c[0x0][0x10] ;  /* 0x00000400000d7ab9 */ /* 0x000fe20000000800 */
[----:B----4-:R-:W2:Y:S01]  /*f480*/  LDC R5, c[0x0][0x14] ;  /* 0x00000500ff057b82 */ /* 0x010ea20000000800 */
[----:B------:R-:W-:Y:S01]  /*f490*/  UIMAD.WIDE.U32 UR12, UR12, UR13, URZ ;  /* 0x0000000d0c0c72a5 */ /* 0x000fe2000f8e003f */
[----:B-----5:R-:W-:Y:S01]  /*f4a0*/  PRMT R0, RZ, 0x7610, R0 ;  /* 0x00007610ff007816 */ /* 0x020fe20000000000 */
[----:B------:R-:W-:-:S04]  /*f4b0*/  UMOV UR42, 0xffffffff ;  /* 0xffffffff002a7882 */ /* 0x000fc80000000000 */
[----:B--2---:R-:W-:-:S04]  /*f4c0*/  IMAD.WIDE.U32 R2, R5, UR12, R2 ;  /* 0x0000000c05027c25 */ /* 0x004fc8000f8e0002 */
[----:B------:R-:W-:Y:S01]  /*f4d0*/  IMAD R5, R5, UR13, RZ ;  /* 0x0000000d05057c24 */ /* 0x000fe2000f8e02ff */
[----:B------:R-:W-:Y:S01]  /*f4e0*/  ULDC.64 UR12, c[0x0][0x650] ;  /* 0x00019400000c7ab9 */ /* 0x000fe20000000a00 */
[----:B------:R-:W-:Y:S01]  /*f4f0*/  IMAD.MOV.U32 R19, RZ, RZ, R2 ;  /* 0x000000ffff137224 */ /* 0x000fe200078e0002 */
[----:B------:R-:W-:Y:S01]  /*f500*/  ISETP.GE.U32.AND P0, PT, R2, UR12, PT ;  /* 0x0000000c02007c0c */ /* 0x000fe2000bf06070 */
[----:B------:R-:W-:Y:S02]  /*f510*/  IMAD.IADD R22, R3, 0x1, R5 ;  /* 0x0000000103167824 */ /* 0x000fe400078e0205 */
[----:B------:R-:W-:-:S03]  /*f520*/  IMAD.MOV.U32 R2, RZ, RZ, -0x1 ;  /* 0xffffffffff027424 */ /* 0x000fc600078e00ff */
[----:B------:R0:W-:Y:S01]  /*f530*/  STL [R1+0x8], R22 ;  /* 0x0000081601007387 */ /* 0x0001e20000100800 */
[----:B------:R-:W-:-:S03]  /*f540*/  ISETP.GE.U32.AND.EX P0, PT, R22, UR13, PT, P0 ;  /* 0x0000000d16007c0c */ /* 0x000fc6000bf06100 */
[----:B------:R0:W-:Y:S04]  /*f550*/  STL [R1+0xc], R19 ;  /* 0x00000c1301007387 */ /* 0x0001e80000100800 */
[----:B------:R0:W-:Y:S06]  /*f560*/  STL [R1+0x10], R2 ;  /* 0x0000100201007387 */ /* 0x0001ec0000100800 */
[----:B------:R-:W-:Y:S05]  /*f570*/  @P0 BRA `(.L_x_262) ;  /* 0x00000004006c0947 */ /* 0x000fea0003800000 */
[----:B------:R-:W2:Y:S01]  /*f580*/  S2R R14, SR_CTAID.X ;  /* 0x00000000000e7919 */ /* 0x000ea20000002500 */
[----:B------:R-:W4:Y:S01]  /*f590*/  LDC.64 R8, c[0x0][0x628] ;  /* 0x00018a00ff087b82 */ /* 0x000f220000000a00 */
[----:B------:R-:W-:Y:S01]  /*f5a0*/  ULDC UR6, c[0x0][0x150] ;  /* 0x0000540000067ab9 */ /* 0x000fe20000000800 */
[----:B------:R-:W-:Y:S01]  /*f5b0*/  IMAD.MOV.U32 R6, RZ, RZ, R19 ;  /* 0x000000ffff067224 */ /* 0x000fe200078e0013 */
[----:B------:R-:W0:Y:S01]  /*f5c0*/  S2R R16, SR_CTAID.Y ;  /* 0x0000000000107919 */ /* 0x000e220000002600 */
[----:B------:R-:W-:-:S04]  /*f5d0*/  IMAD.MOV.U32 R7, RZ, RZ, R22 ;  /* 0x000000ffff077224 */ /* 0x000fc800078e0016 */
[----:B------:R-:W0:Y:S08]  /*f5e0*/  LDC R17, c[0x0][0x144] ;  /* 0x00005100ff117b82 */ /* 0x000e300000000800 */
[----:B------:R-:W0:Y:S08]  /*f5f0*/  LDC R10, c[0x0][0x630] ;  /* 0x00018c00ff0a7b82 */ /* 0x000e300000000800 */
[----:B------:R-:W0:Y:S01]  /*f600*/  LDC.64 R12, c[0x0][0x620] ;  /* 0x00018800ff0c7b82 */ /* 0x000e220000000a00 */
[----:B----4-:R-:W-:-:S04]  /*f610*/  ISETP.NE.U32.AND P0, PT, R8, RZ, PT ;  /* 0x000000ff0800720c */ /* 0x010fc80003f05070 */
[----:B------:R-:W-:Y:S02]  /*f620*/  ISETP.NE.AND.EX P0, PT, R9, RZ, PT, P0 ;  /* 0x000000ff0900720c */ /* 0x000fe40003f05300 */
[----:B--2---:R-:W-:-:S05]  /*f630*/  I2FP.F32.U32 R0, R14 ;  /* 0x0000000e00007245 */ /* 0x004fca0000201000 */
[----:B------:R-:W-:-:S04]  /*f640*/  FMUL R0, R0, UR6 ;  /* 0x0000000600007c20 */ /* 0x000fc80008400000 */
[----:B------:R2:W4:Y:S02]  /*f650*/  F2I.U32.TRUNC.NTZ R15, R0 ;  /* 0x00000000000f7305 */ /* 0x000524000020f000 */
[----:B------:R-:W-:Y:S05]  /*f660*/  @!P0 BRA `(.L_x_263) ;  /* 0x0000000000288947 */ /* 0x000fea0003800000 */
[----:B--2---:R-:W2:Y:S02]  /*f670*/  LDC R0, c[0x0][0x634] ;  /* 0x00018d00ff007b82 */ /* 0x004ea40000000800 */
[----:B--2---:R-:W-:-:S05]  /*f680*/  IADD3 R7, P0, R19, R0, RZ ;  /* 0x0000000013077210 */ /* 0x004fca0007f1e0ff */
[----:B------:R-:W-:-:S04]  /*f690*/  IMAD.X R11, RZ, RZ, R22, P0 ;  /* 0x000000ffff0b7224 */ /* 0x000fc800000e0616 */
[----:B0-----:R-:W-:-:S04]  /*f6a0*/  IMAD.WIDE.U32 R2, R11, R8, RZ ;  /* 0x000000080b027225 */ /* 0x001fc800078e00ff */
[----:B------:R-:W-:-:S04]  /*f6b0*/  IMAD.WIDE.U32 R4, P0, R7, R9, R2 ;  /* 0x0000000907047225 */ /* 0x000fc80007800002 */
[----:B------:R-:W-:-:S04]  /*f6c0*/  IMAD.WIDE.U32 R2, R7, R8, RZ ;  /* 0x0000000807027225 */ /* 0x000fc800078e00ff */
[----:B------:R-:W-:Y:S01]  /*f6d0*/  IMAD.X R7, RZ, RZ, RZ, P0 ;  /* 0x000000ffff077224 */ /* 0x000fe200000e06ff */
[----:B------:R-:W-:Y:S01]  /*f6e0*/  IADD3 RZ, P0, R3, R4, RZ ;  /* 0x0000000403ff7210 */ /* 0x000fe20007f1e0ff */
[----:B------:R-:W-:-:S04]  /*f6f0*/  IMAD.MOV.U32 R6, RZ, RZ, R5 ;  /* 0x000000ffff067224 */ /* 0x000fc800078e0005 */
[----:B------:R-:W-:-:S08]  /*f700*/  IMAD.WIDE.U32.X R6, R11, R9, R6, P0 ;  /* 0x000000090b067225 */ /* 0x000fd000000e0406 */
.L_x_263:
[-CC-:B01----:R-:W-:Y:S01]  /*f710*/  SHF.R.U64 R24, R6, R10.reuse, R7.reuse ;  /* 0x0000000a06187219 */ /* 0x183fe20000001207 */
[----:B------:R-:W0:Y:S01]  /*f720*/  LDC.64 R20, c[0x0][0x640] ;  /* 0x00019000ff147b82 */ /* 0x000e220000000a00 */
[----:B--2---:R-:W-:Y:S01]  /*f730*/  SHF.R.U32.HI R0, RZ, R10, R7 ;  /* 0x0000000aff007219 */ /* 0x004fe20000011607 */
[----:B------:R-:W-:Y:S01]  /*f740*/  IMAD.MOV.U32 R2, RZ, RZ, R19 ;  /* 0x000000ffff027224 */ /* 0x000fe200078e0013 */
[----:B------:R-:W-:Y:S01]  /*f750*/  IADD3 R5, P0, RZ, -R24, RZ ;  /* 0x80000018ff057210 */ /* 0x000fe20007f1e0ff */
[----:B----4-:R-:W-:Y:S01]  /*f760*/  IMAD.MOV R15, RZ, RZ, -R15 ;  /* 0x000000ffff0f7224 */ /* 0x010fe200078e0a0f */
[----:B------:R-:W-:Y:S01]  /*f770*/  ULDC UR6, c[0x0][0x154] ;  /* 0x0000550000067ab9 */ /* 0x000fe20000000800 */
[----:B------:R-:W-:Y:S02]  /*f780*/  IMAD.MOV.U32 R7, RZ, RZ, 0x1 ;  /* 0x00000001ff077424 */ /* 0x000fe400078e00ff */
[----:B------:R-:W1:Y:S01]  /*f790*/  LDC R4, c[0x0][0x618] ;  /* 0x00018600ff047b82 */ /* 0x000e620000000800 */
[----:B------:R-:W-:-:S02]  /*f7a0*/  IMAD.X R3, RZ, RZ, ~R0, P0 ;  /* 0x000000ffff037224 */ /* 0x000fc400000e0e00 */
[----:B------:R-:W-:Y:S02]  /*f7b0*/  IMAD R15, R17, R15, R14 ;  /* 0x0000000f110f7224 */ /* 0x000fe400078e020e */
[-C--:B------:R-:W-:Y:S02]  /*f7c0*/  IMAD R0, R3, R12.reuse, RZ ;  /* 0x0000000c03007224 */ /* 0x080fe400078e02ff */
[----:B------:R-:W-:Y:S01]  /*f7d0*/  IMAD.MOV.U32 R3, RZ, RZ, R22 ;  /* 0x000000ffff037224 */ /* 0x000fe200078e0016 */
[----:B------:R-:W2:Y:S01]  /*f7e0*/  LDC R6, c[0x0][0x608] ;  /* 0x00018200ff067b82 */ /* 0x000ea20000000800 */
[----:B------:R-:W-:-:S04]  /*f7f0*/  IMAD.WIDE.U32 R2, R5, R12, R2 ;  /* 0x0000000c05027225 */ /* 0x000fc800078e0002 */
[----:B------:R-:W-:-:S03]  /*f800*/  IMAD R5, R5, R13, R0 ;  /* 0x0000000d05057224 */ /* 0x000fc600078e0200 */
[----:B------:R-:W4:Y:S01]  /*f810*/  LDC R18, c[0x0][0x658] ;  /* 0x00019600ff127b82 */ /* 0x000f220000000800 */
[----:B------:R-:W-:Y:S01]  /*f820*/  I2FP.F32.U32 R0, R16 ;  /* 0x0000001000007245 */ /* 0x000fe20000201000 */
[----:B------:R-:W-:Y:S01]  /*f830*/  IMAD.IADD R3, R3, 0x1, R5 ;  /* 0x0000000103037824 */ /* 0x000fe200078e0205 */
[----:B0-----:R-:W-:Y:S01]  /*f840*/  ISETP.NE.U32.AND P0, PT, R20, RZ, PT ;  /* 0x000000ff1400720c */ /* 0x001fe20003f05070 */
[----:B------:R-:W-:Y:S02]  /*f850*/  IMAD.MOV.U32 R5, RZ, RZ, -0x1 ;  /* 0xffffffffff057424 */ /* 0x000fe400078e00ff */
[----:B------:R-:W-:Y:S02]  /*f860*/  FMUL R0, R0, UR6 ;  /* 0x0000000600007c20 */ /* 0x000fe40008400000 */
[----:B------:R-:W0:Y:S01]  /*f870*/  LDC R13, c[0x0][0x148] ;  /* 0x00005200ff0d7b82 */ /* 0x000e220000000800 */
[----:B-1----:R-:W-:Y:S01]  /*f880*/  SHF.R.U64 R10, R2, R4, R3 ;  /* 0x00000004020a7219 */ /* 0x002fe20000001203 */
[----:B------:R1:W0:Y:S01]  /*f890*/  F2I.U32.TRUNC.NTZ R12, R0 ;  /* 0x00000000000c7305 */ /* 0x000222000020f000 */
[----:B------:R-:W-:-:S02]  /*f8a0*/  ISETP.NE.AND.EX P0, PT, R21, RZ, PT, P0 ;  /* 0x000000ff1500720c */ /* 0x000fc40003f05300 */
[----:B------:R-:W-:-:S03]  /*f8b0*/  SHF.R.U32.HI R3, RZ, R4, R3 ;  /* 0x00000004ff037219 */ /* 0x000fc60000011603 */
[----:B------:R-:W0:Y:S01]  /*f8c0*/  LDC R14, c[0x0][0x600] ;  /* 0x00018000ff0e7b82 */ /* 0x000e220000000800 */
[-CC-:B--2---:R-:W-:Y:S02]  /*f8d0*/  SHF.R.U64 R8, R10, R6.reuse, R3.reuse ;  /* 0x000000060a087219 */ /* 0x184fe40000001203 */
[----:B------:R-:W-:-:S05]  /*f8e0*/  SHF.R.U32.HI R3, RZ, R6, R3 ;  /* 0x00000006ff037219 */ /* 0x000fca0000011603 */
[----:B------:R-:W2:Y:S01]  /*f8f0*/  LDC R19, c[0x0][0x648] ;  /* 0x00019200ff137b82 */ /* 0x000ea20000000800 */
[-CC-:B----4-:R-:W-:Y:S02]  /*f900*/  SHF.R.U64 R11, R8, R18.reuse, R3.reuse ;  /* 0x00000012080b7219 */ /* 0x190fe40000001203 */
[-C--:B------:R-:W-:Y:S02]  /*f910*/  SHF.L.U32 R5, R5, R18.reuse, RZ ;  /* 0x0000001205057219 */ /* 0x080fe400000006ff */
[-C--:B------:R-:W-:Y:S01]  /*f920*/  SHF.R.U32.HI R3, RZ, R18.reuse, R3 ;  /* 0x00000012ff037219 */ /* 0x080fe20000011603 */
[----:B------:R-:W-:Y:S01]  /*f930*/  IMAD.MOV.U32 R2, RZ, RZ, R11 ;  /* 0x000000ffff027224 */ /* 0x000fe200078e000b */
[----:B------:R-:W-:Y:S01]  /*f940*/  SHF.L.U32 R40, R7, R18, RZ ;  /* 0x0000001207287219 */ /* 0x000fe200000006ff */
[----:B------:R-:W4:Y:S01]  /*f950*/  LDC R22, c[0x0][0x638] ;  /* 0x00018e00ff167b82 */ /* 0x000f220000000800 */
[----:B------:R-:W-:-:S07]  /*f960*/  LOP3.LUT R17, RZ, R5, RZ, 0x33, !PT ;  /* 0x00000005ff117212 */ /* 0x000fce00078e33ff */
[----:B------:R-:W0:Y:S01]  /*f970*/  LDC R23, c[0x0][0x610] ;  /* 0x00018400ff177b82 */ /* 0x000e220000000800 */
[----:B-1----:R-:W-:Y:S05]  /*f980*/  @!P0 BRA `(.L_x_264) ;  /* 0x0000000000288947 */ /* 0x002fea0003800000 */
        /* <DEDUP_REMOVED lines=10> */
.L_x_264:
[----:B--2---:R-:W-:Y:S01]  /*fa30*/  SHF.R.U64 R0, R2, R19, R3 ;  /* 0x0000001302007219 */ /* 0x004fe20000001203 */
[----:B0-----:R-:W-:Y:S01]  /*fa40*/  VIADD R3, R14, 0xffffffff ;  /* 0xffffffff0e037836 */ /* 0x001fe20000000000 */
[----:B------:R-:W-:Y:S01]  /*fa50*/  LOP3.LUT R5, R8, R17, RZ, 0xc0, !PT ;  /* 0x0000001108057212 */ /* 0x000fe200078ec0ff */
[----:B------:R-:W-:Y:S01]  /*fa60*/  IMAD.MOV R12, RZ, RZ, -R12 ;  /* 0x000000ffff0c7224 */ /* 0x000fe200078e0a0c */
[----:B------:R-:W-:Y:S01]  /*fa70*/  R2UR UR42, R24 ;  /* 0x00000000182a72ca */ /* 0x000fe200000e0000 */
[----:B------:R-:W-:Y:S01]  /*fa80*/  IMAD.MOV R2, RZ, RZ, -R0 ;  /* 0x000000ffff027224 */ /* 0x000fe200078e0a00 */
[----:B------:R-:W-:Y:S01]  /*fa90*/  LOP3.LUT R3, R10, R3, RZ, 0xc0, !PT ;  /* 0x000000030a037212 */ /* 0x000fe200078ec0ff */
[----:B------:R-:W-:Y:S02]  /*faa0*/  IMAD R40, R40, R0, R5 ;  /* 0x0000000028287224 */ /* 0x000fe400078e0205 */
[----:B------:R-:W-:Y:S02]  /*fab0*/  @P4 IMAD R15, R13, R12, R16 ;  /* 0x0000000c0d0f4224 */ /* 0x000fe400078e0210 */
[----:B----4-:R-:W-:-:S02]  /*fac0*/  IMAD R0, R2, R22, R11 ;  /* 0x0000001602007224 */ /* 0x010fc400078e020b */
[----:B------:R-:W-:Y:S02]  /*fad0*/  IMAD R40, R40, R23, R15 ;  /* 0x0000001728287224 */ /* 0x000fe400078e020f */
[----:B------:R-:W-:Y:S02]  /*fae0*/  IMAD R3, R0, R14, R3 ;  /* 0x0000000e00037224 */ /* 0x000fe400078e0203 */
[----:B------:R-:W-:-:S03]  /*faf0*/  IMAD.MOV.U32 R0, RZ, RZ, 0x1 ;  /* 0x00000001ff007424 */ /* 0x000fc600078e00ff */
[----:B------:R-:W-:Y:S02]  /*fb00*/  SEL R2, R3, R40, !P4 ;  /* 0x0000002803027207 */ /* 0x000fe40006000000 */
[----:B------:R-:W-:-:S03]  /*fb10*/  SEL R40, R40, R3, !P4 ;  /* 0x0000000328287207 */ /* 0x000fc60006000000 */
[----:B------:R2:W-:Y:S04]  /*fb20*/  STL [R1+0x10], R2 ;  /* 0x0000100201007387 */ /* 0x0005e80000100800 */
.L_x_262:
[----:B------:R-:W-:Y:S01]  /*fb30*/  UIADD3 UR5, UR11, UR5, URZ ;  /* 0x000000050b057290 */ /* 0x000fe2000fffe03f */
[----:B------:R4:W-:Y:S01]  /*fb40*/  STL [R1+0x14], R40 ;  /* 0x0000142801007387 */ /* 0x0009e20000100800 */
[----:B------:R-:W-:Y:S02]  /*fb50*/  LOP3.LUT P0, RZ, R0, 0xff, RZ, 0xc0, !PT ;  /* 0x000000ff00ff7812 */ /* 0x000fe4000780c0ff */
[----:B------:R-:W-:Y:S02]  /*fb60*/  USHF.R.U32.HI UR6, URZ, 0x1, UR5 ;  /* 0x000000013f067899 */ /* 0x000fe40008011605 */
[----:B------:R-:W-:Y:S02]  /*fb70*/  UISETP.GT.U32.AND UP0, UPT, UR5, 0x1, UPT ;  /* 0x000000010500788c */ /* 0x000fe4000bf04070 */
[----:B------:R-:W-:Y:S02]  /*fb80*/  ULOP3.LUT UR6, UR6, 0x1, URZ, 0xc0, !UPT ;  /* 0x0000000106067892 */ /* 0x000fe4000f8ec03f */
[----:B------:R-:W-:-:S02]  /*fb90*/  UISETP.LT.U32.AND UP0, UPT, UR11, 0x2, UP0 ;  /* 0x000000020b00788c */ /* 0x000fc40008701070 */
[----:B------:R-:W-:Y:S02]  /*fba0*/  UISETP.NE.U32.AND UP1, UPT, UR6, 0x1, UPT ;  /* 0x000000010600788c */ /* 0x000fe4000bf25070 */
[----:B------:R-:W-:Y:S02]  /*fbb0*/  USEL UR9, URZ, 0x1, !UP0 ;  /* 0x000000013f097887 */ /* 0x000fe4000c000000 */
[----:B------:R-:W-:Y:S02]  /*fbc0*/  UISETP.GT.U32.AND UP1, UPT, UR11, 0x1, !UP1 ;  /* 0x000000010b00788c */ /* 0x000fe4000cf24070 */
[----:B------:R-:W-:Y:S02]  /*fbd0*/  ULOP3.LUT UR5, UR5, 0x1, URZ, 0xc0, !UPT ;  /* 0x0000000105057892 */ /* 0x000fe4000f8ec03f */
[----:B------:R-:W-:-:S04]  /*fbe0*/  USEL UR6, URZ, 0x1, !UP1 ;  /* 0x000000013f067887 */ /* 0x000fc8000c800000 */
[----:B------:R-:W-:Y:S01]  /*fbf0*/  ULOP3.LUT UR4, UR6, UR4, UR9, 0x96, !UPT ;  /* 0x0000000406047292 */ /* 0x000fe2000f8e9609 */
[----:B----4-:R-:W-:Y:S11]  /*fc00*/  @P0 BRA `(.L_x_265) ;  /* 0xffffff1400a80947 */ /* 0x010ff6000383ffff */
[----:B------:R-:W-:Y:S05]  /*fc10*/  EXIT ;  /* 0x000000000000794d */ /* 0x000fea0003800000 */
.L_x_7:
[----:B------:R-:W2:Y:S01]  /*fc20*/  LDL R18, [R1+0xc] ;  /* 0x00000c0001127983 */ /* 0x000ea20000100800 */
[----:B------:R-:W-:-:S03]  /*fc30*/  ULDC.64 UR4, c[0x0][0x650] ;  /* 0x0001940000047ab9 */ /* 0x000fc60000000a00 */
[----:B------:R-:W3:Y:S01]  /*fc40*/  LDL R22, [R1+0x8] ;  /* 0x0000080001167983 */ /* 0x000ee20000100800 */
[----:B------:R-:W-:Y:S01]  /*fc50*/  PRMT R4, RZ, 0x7610, R4 ;  /* 0x00007610ff047816 */ /* 0x000fe20000000004 */
[----:B------:R-:W-:Y:S02]  /*fc60*/  IMAD.MOV.U32 R5, RZ, RZ, -0x1 ;  /* 0xffffffffff057424 */ /* 0x000fe400078e00ff */
[----:B------:R-:W-:Y:S02]  /*fc70*/  IMAD.MOV.U32 R12, RZ, RZ, -0x1 ;  /* 0xffffffffff0c7424 */ /* 0x000fe400078e00ff */
[----:B------:R-:W-:Y:S01]  /*fc80*/  IMAD.MOV.U32 R6, RZ, RZ, -0x1 ;  /* 0xffffffffff067424 */ /* 0x000fe200078e00ff */
[----:B--2---:R-:W-:-:S04]  /*fc90*/  ISETP.GE.U32.AND P0, PT, R18, UR4, PT ;  /* 0x0000000412007c0c */ /* 0x004fc8000bf06070 */
[----:B---3--:R-:W-:-:S13]  /*fca0*/  ISETP.GE.U32.AND.EX P0, PT, R22, UR5, PT, P0 ;  /* 0x0000000516007c0c */ /* 0x008fda000bf06100 */
[----:B------:R-:W-:Y:S05]  /*fcb0*/  @P0 BRA `(.L_x_266) ;  /* 0x00000004002c0947 */ /* 0x000fea0003800000 */
        /* <DEDUP_REMOVED lines=10> */
[----:B0-----:R-:W-:-:S04]  /*fd60*/  IMAD.X R15, RZ, RZ, R22, P0 ;  /* 0x000000ffff0f7224 */ /* 0x001fc800000e0616 */
[----:B------:R-:W-:-:S04]  /*fd70*/  IMAD.WIDE.U32 R4, R15, R12, RZ ;  /* 0x0000000c0f047225 */ /* 0x000fc800078e00ff */
[----:B------:R-:W-:-:S04]  /*fd80*/  IMAD.WIDE.U32 R6, P0, R9, R13, R4 ;  /* 0x0000000d09067225 */ /* 0x000fc80007800004 */
[----:B------:R-:W-:-:S04]  /*fd90*/  IMAD.WIDE.U32 R4, R9, R12, RZ ;  /* 0x0000000c09047225 */ /* 0x000fc800078e00ff */
[----:B------:R-:W-:Y:S01]  /*fda0*/  IMAD.X R9, RZ, RZ, RZ, P0 ;  /* 0x000000ffff097224 */ /* 0x000fe200000e06ff */
[----:B------:R-:W-:Y:S01]  /*fdb0*/  IADD3 RZ, P0, R5, R6, RZ ;  /* 0x0000000605ff7210 */ /* 0x000fe20007f1e0ff */
[----:B------:R-:W-:-:S04]  /*fdc0*/  IMAD.MOV.U32 R8, RZ, RZ, R7 ;  /* 0x000000ffff087224 */ /* 0x000fc800078e0007 */
[----:B------:R-:W-:-:S08]  /*fdd0*/  IMAD.WIDE.U32.X R8, R15, R13, R8, P0 ;  /* 0x0000000d0f087225 */ /* 0x000fd000000e0408 */
.L_x_267:
[----:B------:R-:W1:Y:S01]  /*fde0*/  LDC.64 R20, c[0x0][0x640] ;  /* 0x00019000ff147b82 */ /* 0x000e620000000a00 */
[-CC-:B0-----:R-:W-:Y:S01]  /*fdf0*/  SHF.R.U64 R15, R8, R10.reuse, R9.reuse ;  /* 0x0000000a080f7219 */ /* 0x181fe20000001209 */
[----:B------:R-:W-:Y:S01]  /*fe00*/  IMAD.MOV.U32 R24, RZ, RZ, 0x1 ;  /* 0x00000001ff187424 */ /* 0x000fe200078e00ff */
[----:B------:R-:W-:Y:S02]  /*fe10*/  SHF.R.U32.HI R4, RZ, R10, R9 ;  /* 0x0000000aff047219 */ /* 0x000fe40000011609 */
[----:B------:R-:W-:-:S03]  /*fe20*/  IADD3 R7, P0, RZ, -R15, RZ ;  /* 0x8000000fff077210 */ /* 0x000fc60007f1e0ff */
[----:B------:R-:W0:Y:S02]  /*fe30*/  LDC R8, c[0x0][0x618] ;  /* 0x00018600ff087b82 */ /* 0x000e240000000800 */
[----:B------:R-:W-:Y:S02]  /*fe40*/  IMAD.X R5, RZ, RZ, ~R4, P0 ;  /* 0x000000ffff057224 */ /* 0x000fe400000e0e04 */
[----:B------:R-:W-:Y:S02]  /*fe50*/  IMAD.MOV.U32 R4, RZ, RZ, R18 ;  /* 0x000000ffff047224 */ /* 0x000fe400078e0012 */
[-C--:B------:R-:W-:Y:S02]  /*fe60*/  IMAD R6, R5, R16.reuse, RZ ;  /* 0x0000001005067224 */ /* 0x080fe400078e02ff */
[----:B------:R-:W2:Y:S01]  /*fe70*/  LDC R12, c[0x0][0x608] ;  /* 0x00018200ff0c7b82 */ /* 0x000ea20000000800 */
[----:B------:R-:W-:Y:S02]  /*fe80*/  IMAD.MOV.U32 R5, RZ, RZ, R22 ;  /* 0x000000ffff057224 */ /* 0x000fe400078e0016 */
[----:B------:R-:W-:-:S05]  /*fe90*/  IMAD.WIDE.U32 R4, R7, R16, R4 ;  /* 0x0000001007047225 */ /* 0x000fca00078e0004 */
[----:B------:R-:W3:Y:S01]  /*fea0*/  LDC R19, c[0x0][0x658] ;  /* 0x00019600ff137b82 */ /* 0x000ee20000000800 */
[----:B------:R-:W-:Y:S01]  /*feb0*/  IMAD R7, R7, R17, R6 ;  /* 0x0000001107077224 */ /* 0x000fe200078e0206 */
[----:B-1----:R-:W-:Y:S01]  /*fec0*/  ISETP.NE.U32.AND P0, PT, R20, RZ, PT ;  /* 0x000000ff1400720c */ /* 0x002fe20003f05070 */
[----:B------:R-:W-:Y:S02]  /*fed0*/  IMAD.MOV.U32 R6, RZ, RZ, -0x1 ;  /* 0xffffffffff067424 */ /* 0x000fe400078e00ff */
[----:B------:R-:W-:Y:S01]  /*fee0*/  IMAD.IADD R5, R5, 0x1, R7 ;  /* 0x0000000105057824 */ /* 0x000fe200078e0207 */
[----:B------:R-:W-:Y:S02]  /*fef0*/  ISETP.NE.AND.EX P0, PT, R21, RZ, PT, P0 ;  /* 0x000000ff1500720c */ /* 0x000fe40003f05300 */
[----:B------:R-:W1:Y:S02]  /*ff00*/  LDC R16, c[0x0][0x600] ;  /* 0x00018000ff107b82 */ /* 0x000e640000000800 */
[----:B0-----:R-:W-:-:S02]  /*ff10*/  SHF.R.U64 R10, R4, R8, R5 ;  /* 0x00000008040a7219 */ /* 0x001fc40000001205 */
[----:B------:R-:W-:-:S04]  /*ff20*/  SHF.R.U32.HI R5, RZ, R8, R5 ;  /* 0x00000008ff057219 */ /* 0x000fc80000011605 */
[----:B------:R-:W0:Y:S01]  /*ff30*/  LDC R18, c[0x0][0x648] ;  /* 0x00019200ff127b82 */ /* 0x000e220000000800 */
[-CC-:B--2---:R-:W-:Y:S02]  /*ff40*/  SHF.R.U64 R17, R10, R12.reuse, R5.reuse ;  /* 0x0000000c0a117219 */ /* 0x184fe40000001205 */
[----:B------:R-:W-:-:S05]  /*ff50*/  SHF.R.U32.HI R4, RZ, R12, R5 ;  /* 0x0000000cff047219 */ /* 0x000fca0000011605 */
[----:B------:R-:W2:Y:S01]  /*ff60*/  LDC R22, c[0x0][0x638] ;  /* 0x00018e00ff167b82 */ /* 0x000ea20000000800 */
[-CC-:B---3--:R-:W-:Y:S02]  /*ff70*/  SHF.R.U64 R12, R17, R19.reuse, R4.reuse ;  /* 0x00000013110c7219 */ /* 0x188fe40000001204 */
[-C--:B------:R-:W-:Y:S02]  /*ff80*/  SHF.L.U32 R6, R6, R19.reuse, RZ ;  /* 0x0000001306067219 */ /* 0x080fe400000006ff */
[----:B------:R-:W-:Y:S01]  /*ff90*/  SHF.R.U32.HI R5, RZ, R19, R4 ;  /* 0x00000013ff057219 */ /* 0x000fe20000011604 */
[----:B------:R-:W-:Y:S01]  /*ffa0*/  IMAD.MOV.U32 R4, RZ, RZ, R12 ;  /* 0x000000ffff047224 */ /* 0x000fe200078e000c */
[----:B------:R-:W-:Y:S01]  /*ffb0*/  LOP3.LUT R26, RZ, R6, RZ, 0x33, !PT ;  /* 0x00000006ff1a7212 */ /* 0x000fe200078e33ff */
[----:B------:R-:W3:Y:S01]  /*ffc0*/  LDC R23, c[0x0][0x610] ;  /* 0x00018400ff177b82 */ /* 0x000ee20000000800 */
[----:B------:R-:W-:Y:S05]  /*ffd0*/  @!P0 BRA `(.L_x_268) ;  /* 0x0000000000288947 */ /* 0x000fea0003800000 */
        /* <DEDUP_REMOVED lines=10> */
.L_x_268:
[----:B0-----:R-:W-:Y:S01]  /*10080*/  SHF.R.U64 R4, R4, R18, R5 ;  /* 0x0000001204047219 */ /* 0x001fe20000001205 */
[----:B-1----:R-:W-:Y:S01]  /*10090*/  VIADD R7, R16, 0xffffffff ;  /* 0xffffffff10077836 */ /* 0x002fe20000000000 */
[----:B------:R-:W-:Y:S01]  /*100a0*/  SHF.L.U32 R24, R24, R19, RZ ;  /* 0x0000001318187219 */ /* 0x000fe200000006ff */
[----:B------:R-:W-:Y:S01]  /*100b0*/  @P4 IMAD R0, R11, R14, R2 ;  /* 0x0000000e0b004224 */ /* 0x000fe200078e0202 */
[----:B------:R-:W-:Y:S01]  /*100c0*/  LOP3.LUT R3, R17, R26, RZ, 0xc0, !PT ;  /* 0x0000001a11037212 */ /* 0x000fe200078ec0ff */
[----:B------:R-:W-:Y:S01]  /*100d0*/  IMAD.MOV R5, RZ, RZ, -R4 ;  /* 0x000000ffff057224 */ /* 0x000fe200078e0a04 */
[----:B------:R-:W-:Y:S01]  /*100e0*/  LOP3.LUT R7, R10, R7, RZ, 0xc0, !PT ;  /* 0x000000070a077212 */ /* 0x000fe200078ec0ff */
[----:B------:R-:W-:Y:S02]  /*100f0*/  IMAD.MOV.U32 R6, RZ, RZ, R15 ;  /* 0x000000ffff067224 */ /* 0x000fe400078e000f */
[----:B------:R-:W-:Y:S02]  /*10100*/  IMAD R3, R24, R4, R3 ;  /* 0x0000000418037224 */ /* 0x000fe400078e0203 */
[----:B--2---:R-:W-:-:S02]  /*10110*/  IMAD R2, R5, R22, R12 ;  /* 0x0000001605027224 */ /* 0x004fc400078e020c */
[----:B---3--:R-:W-:Y:S02]  /*10120*/  IMAD R0, R3, R23, R0 ;  /* 0x0000001703007224 */ /* 0x008fe400078e0200 */
[----:B------:R-:W-:Y:S02]  /*10130*/  IMAD R5, R2, R16, R7 ;  /* 0x0000001002057224 */ /* 0x000fe400078e0207 */
[----:B------:R-:W-:-:S03]  /*10140*/  IMAD.MOV.U32 R4, RZ, RZ, 0x1 ;  /* 0x00000001ff047424 */ /* 0x000fc600078e00ff */
[----:B------:R-:W-:Y:S02]  /*10150*/  SEL R12, R5, R0, !P4 ;  /* 0x00000000050c7207 */ /* 0x000fe40006000000 */
[----:B------:R-:W-:-:S07]  /*10160*/  SEL R5, R0, R5, !P4 ;  /* 0x0000000500057207 */ /* 0x000fce0006000000 */
.L_x_266:
[----:B------:R-:W-:-:S08]  /*10170*/  NOP ;  /* 0x0000000000007918 */ /* 0x000fd00000000000 */
[----:B0-----:R-:W0:-:S00]  /*10180*/  USETMAXREG.DEALLOC.CTAPOOL 0x28 ;  /* 0x00000028000079c8 */ /* 0x001e0000080e0500 */
[----:B------:R-:W-:-:S13]  /*10190*/  ISETP.NE.AND P0, PT, RZ, UR6, PT ;  /* 0x00000006ff007c0c */ /* 0x000fda000bf05270 */
[----:B------:R-:W-:Y:S05]  /*101a0*/  @P0 EXIT ;  /* 0x000000000000094d */ /* 0x000fea0003800000 */
[----:B0-----:R-:W-:Y:S01]  /*101b0*/  LOP3.LUT P0, RZ, R4, 0xff, RZ, 0xc0, !PT ;  /* 0x000000ff04ff7812 */ /* 0x001fe2000780c0ff */
[----:B------:R-:W-:Y:S02]  /*101c0*/  IMAD.MOV.U32 R11, RZ, RZ, 0x1 ;  /* 0x00000001ff0b7424 */ /* 0x000fe400078e00ff */
[----:B------:R-:W-:-:S10]  /*101d0*/  IMAD.MOV.U32 R10, RZ, RZ, RZ ;  /* 0x000000ffff0a7224 */ /* 0x000fd400078e00ff */
[----:B------:R-:W-:Y:S05]  /*101e0*/  @!P0 BRA `(.L_x_269) ;  /* 0x0000000c008c8947 */ /* 0x000fea0003800000 */
[----:B------:R-:W0:Y:S01]  /*101f0*/  S2R R9, SR_CgaCtaId ;  /* 0x0000000000097919 */ /* 0x000e220000008800 */
[----:B------:R-:W-:Y:S01]  /*10200*/  ULDC UR4, c[0x0][0x28c] ;  /* 0x0000a30000047ab9 */ /* 0x000fe20000000800 */
[----:B------:R-:W-:Y:S01]  /*10210*/  ULDC UR5, c[0x0][0x600] ;  /* 0x0001800000057ab9 */ /* 0x000fe20000000800 */
[----:B------:R-:W-:Y:S01]  /*10220*/  UIADD3 UR10, UR4, 0xff, URZ ;  /* 0x000000ff040a7890 */ /* 0x000fe2000fffe03f */
[----:B------:R-:W-:Y:S01]  /*10230*/  BSSY B0, `(.L_x_269) ;  /* 0x00000de000007945 */ /* 0x000fe20003800000 */
[----:B------:R-:W-:Y:S01]  /*10240*/  ULDC UR6, c[0x0][0x658] ;  /* 0x0001960000067ab9 */ /* 0x000fe20000000800 */
[----:B------:R-:W-:Y:S01]  /*10250*/  UMOV UR11, 0x1 ;  /* 0x00000001000b7882 */ /* 0x000fe20000000000 */
[----:B------:R-:W-:Y:S01]  /*10260*/  UMOV UR9, 0xffffffff ;  /* 0xffffffff00097882 */ /* 0x000fe20000000000 */
[----:B------:R-:W-:Y:S01]  /*10270*/  UIADD3 UR4, UR5, -0x1, URZ ;  /* 0xffffffff05047890 */ /* 0x000fe2000fffe03f */
[----:B------:R-:W-:Y:S01]  /*10280*/  IMAD.MOV.U32 R8, RZ, RZ, 0x1 ;  /* 0x00000001ff087424 */ /* 0x000fe200078e00ff */
[----:B------:R-:W-:Y:S01]  /*10290*/  USHF.L.U32 UR5, UR11, UR6, URZ ;  /* 0x000000060b057299 */ /* 0x000fe2000800063f */
[----:B------:R-:W-:Y:S01]  /*102a0*/  IMAD.MOV.U32 R11, RZ, RZ, 0x1 ;  /* 0x00000001ff0b7424 */ /* 0x000fe200078e00ff */
[----:B------:R-:W-:Y:S01]  /*102b0*/  ULDC UR8, c[0x0][0xc] ;  /* 0x0000030000087ab9 */ /* 0x000fe20000000800 */
[----:B------:R-:W-:Y:S01]  /*102c0*/  USHF.L.U32 UR13, UR9, UR6, URZ ;  /* 0x00000006090d7299 */ /* 0x000fe2000800063f */
[----:B------:R-:W-:Y:S01]  /*102d0*/  IMAD.MOV.U32 R10, RZ, RZ, RZ ;  /* 0x000000ffff0a7224 */ /* 0x000fe200078e00ff */
[----:B------:R-:W-:Y:S01]  /*102e0*/  USHF.R.S32.HI UR11, URZ, 0x1f, UR10 ;  /* 0x0000001f3f0b7899 */ /* 0x000fe2000801140a */
[----:B------:R-:W-:Y:S01]  /*102f0*/  ULDC UR9, c[0x0][0x10] ;  /* 0x0000040000097ab9 */ /* 0x000fe20000000800 */
[----:B------:R-:W-:Y:S01]  /*10300*/  ULDC UR6, c[0x0][0x14] ;  /* 0x0000050000067ab9 */ /* 0x000fe20000000800 */
[----:B------:R-:W-:-:S02]  /*10310*/  UIMAD.WIDE.U32 UR8, UR8, UR9, URZ ;  /* 0x00000009080872a5 */ /* 0x000fc4000f8e003f */
[----:B------:R-:W-:Y:S02]  /*10320*/  ULEA.HI UR11, UR11, UR10, URZ, 0x8 ;  /* 0x0000000a0b0b7291 */ /* 0x000fe4000f8f403f */
[----:B------:R-:W-:Y:S02]  /*10330*/  UIMAD.WIDE.U32 UR38, UR8, UR6, URZ ;  /* 0x00000006082672a5 */ /* 0x000fe4000f8e003f */
[----:B------:R-:W-:Y:S02]  /*10340*/  UIMAD UR14, UR9, UR6, URZ ;  /* 0x00000006090e72a4 */ /* 0x000fe4000f8e023f */
[----:B------:R-:W-:Y:S02]  /*10350*/  USHF.R.S32.HI UR6, URZ, 0x8, UR11 ;  /* 0x000000083f067899 */ /* 0x000fe4000801140b */
[----:B------:R-:W-:Y:S02]  /*10360*/  ULOP3.LUT UR15, UR7, 0x2, URZ, 0xfc, !UPT ;  /* 0x00000002070f7892 */ /* 0x000fe4000f8efc3f */
[----:B------:R-:W-:Y:S01]  /*10370*/  ULOP3.LUT UR13, URZ, UR13, URZ, 0x33, !UPT ;  /* 0x0000000d3f0d7292 */ /* 0x000fe2000f8e333f */
[----:B0-----:R-:W-:Y:S01]  /*10380*/  LOP3.LUT R9, R9, 0x1, RZ, 0xc0, !PT ;  /* 0x0000000109097812 */ /* 0x001fe200078ec0ff */
[----:B------:R-:W-:-:S02]  /*10390*/  UIADD3 UR14, UR39, UR14, URZ ;  /* 0x0000000e270e7290 */ /* 0x000fc4000fffe03f */
[----:B------:R-:W-:Y:S01]  /*103a0*/  UIADD3 UR21, UR6, 0x1, URZ ;  /* 0x0000000106157890 */ /* 0x000fe2000fffe03f */
[----:B------:R-:W-:-:S11]  /*103b0*/  ULDC.64 UR40, c[0x0][0x198] ;  /* 0x0000660000287ab9 */ /* 0x000fd60000000a00 */
.L_x_280:
[----:B------:R-:W-:-:S03]  /*103c0*/  UMOV UR8, 0xffffffff ;  /* 0xffffffff00087882 */ /* 0x000fc60000000000 */
[----:B------:R-:W-:Y:S05]  /*103d0*/  BRA.DIV UR8, `(.L_x_270) ;  /* 0x0000000e08bc7947 */ /* 0x000fea000b800000 */
[----:B------:R-:W-:-:S13]  /*103e0*/  ELECT P0, URZ, PT ;  /* 0x00000000003f782f */ /* 0x000fda0003800000 */
.L_x_289:
[----:B------:R-:W0:Y:S01]  /*103f0*/  LDC R0, c[0x0][0x28c] ;  /* 0x0000a300ff007b82 */ /* 0x000e220000000800 */
[----:B------:R-:W-:Y:S01]  /*10400*/  BSSY B1, `(.L_x_271) ;  /* 0x0000047000017945 */ /* 0x000fe20003800000 */
[----:B0-----:R-:W-:-:S13]  /*10410*/  ISETP.LT.OR P0, PT, R0, 0x1, !P0 ;  /* 0x000000010000780c */ /* 0x001fda0004701670 */
[----:B------:R-:W-:Y:S05]  /*10420*/  @P0 BRA `(.L_x_272) ;  /* 0x0000000400100947 */ /* 0x000fea0003800000 */
[----:B------:R-:W-:Y:S02]  /*10430*/  IMAD R12, R12, 0x2, R9 ;  /* 0x000000020c0c7824 */ /* 0x000fe400078e0209 */
[----:B------:R-:W-:Y:S02]  /*10440*/  IMAD.SHL.U32 R5, R5, 0x100, RZ ;  /* 0x0000010005057824 */ /* 0x000fe400078e00ff */
[----:B------:R-:W-:Y:S02]  /*10450*/  IMAD.MOV.U32 R13, RZ, RZ, RZ ;  /* 0x000000ffff0d7224 */ /* 0x000fe400078e00ff */
[----:B------:R-:W-:Y:S02]  /*10460*/  IMAD.U32 R15, RZ, RZ, UR21 ;  /* 0x00000015ff0f7e24 */ /* 0x000fe4000f8e00ff */
[----:B------:R-:W-:Y:S02]  /*10470*/  IMAD.MOV.U32 R0, RZ, RZ, R11 ;  /* 0x000000ffff007224 */ /* 0x000fe400078e000b */
[----:B------:R-:W-:-:S02]  /*10480*/  IMAD.MOV.U32 R2, RZ, RZ, R10 ;  /* 0x000000ffff027224 */ /* 0x000fc400078e000a */
[----:B------:R-:W-:-:S07]  /*10490*/  IMAD R12, R12, 0x38, RZ ;  /* 0x000000380c0c7824 */ /* 0x000fce00078e02ff */
.L_x_275:
[----:B------:R-:W0:Y:S01]  /*104a0*/  S2R R4, SR_CgaCtaId ;  /* 0x0000000000047919 */ /* 0x000e220000008800 */
[----:B------:R-:W-:Y:S01]  /*104b0*/  MOV R3, 0x400 ;  /* 0x0000040000037802 */ /* 0x000fe20000000f00 */
[----:B------:R-:W1:Y:S03]  /*104c0*/  S2R R16, SR_TID.X ;  /* 0x0000000000107919 */ /* 0x000e660000002100 */
[----:B0-----:R-:W-:Y:S02]  /*104d0*/  LEA R7, R4, R3, 0x18 ;  /* 0x0000000304077211 */ /* 0x001fe400078ec0ff */
[----:B------:R-:W-:Y:S02]  /*104e0*/  SHF.L.U32 R3, R0, 0x1f, RZ ;  /* 0x0000001f00037819 */ /* 0x000fe400000006ff */
[----:B-1----:R-:W-:Y:S01]  /*104f0*/  LOP3.LUT P1, RZ, R16, 0x7f, RZ, 0xc0, !PT ;  /* 0x0000007f10ff7812 */ /* 0x002fe2000782c0ff */
[----:B------:R-:W-:-:S04]  /*10500*/  IMAD R14, R2, 0x8, R7 ;  /* 0x00000008020e7824 */ /* 0x000fc800078e0207 */
[----:B------:R-:W0:Y:S08]  /*10510*/  SYNCS.PHASECHK.TRANS64.TRYWAIT P0, [R14+URZ+0x10], R3 ;  /* 0x000010030e0075a7 */ /* 0x000e30000800017f */
[----:B------:R-:W1:Y:S01]  /*10520*/  @!P1 LDC R4, c[0x0][0x500] ;  /* 0x00014000ff049b82 */ /* 0x000e620000000800 */
[----:B0-----:R-:W-:Y:S05]  /*10530*/  @!P0 BRA `(.L_x_273) ;  /* 0x0000000c00848947 */ /* 0x001fea0003800000 */
.L_x_290:
[----:B------:R-:W-:Y:S01]  /*10540*/  UPRMT UR8, UR15, 0x9910, URZ ;  /* 0x000099100f087896 */ /* 0x000fe2000800003f */
[----:B-1----:R1:W-:Y:S03]  /*10550*/  @!P1 SYNCS.ARRIVE.TRANS64 RZ, [R14+URZ], R4 ;  /* 0x000000040eff99a7 */ /* 0x0023e6000800003f */
[----:B------:R-:W-:-:S06]  /*10560*/  UISETP.NE.AND UP0, UPT, UR8, 0x2, UPT ;  /* 0x000000020800788c */ /* 0x000fcc000bf05270 */
[----:B------:R-:W-:-:S13]  /*10570*/  PLOP3.LUT P0, PT, PT, PT, UP0, 0x80, 0x0 ;  /* 0x000000000000781c */ /* 0x000fda0003f0f008 */
[----:B-1----:R-:W-:Y:S05]  /*10580*/  @P0 BRA `(.L_x_274) ;  /* 0x0000000000040947 */ /* 0x002fea0003800000 */
[----:B------:R-:W-:Y:S01]  /*10590*/  BPT.TRAP 0x1 ;  /* 0x000000040000795c */ /* 0x000fe20000300000 */
.L_x_274:
[----:B0-----:R-:W-:Y:S01]  /*105a0*/  IMAD R3, R2, 0x4, R9 ;  /* 0x0000000402037824 */ /* 0x001fe200078e0209 */
[----:B------:R-:W-:Y:S01]  /*105b0*/  R2UR UR34, R13 ;  /* 0x000000000d2272ca */ /* 0x000fe200000e0000 */
[----:B------:R-:W-:Y:S01]  /*105c0*/  VIADD R15, R15, 0xffffffff ;  /* 0xffffffff0f0f7836 */ /* 0x000fe20000000000 */
[----:B------:R-:W-:Y:S01]  /*105d0*/  R2UR UR33, R14 ;  /* 0x000000000e2172ca */ /* 0x000fe200000e0000 */
[--C-:B------:R-:W-:Y:S01]  /*105e0*/  IMAD R3, R3, 0x1c00, R7.reuse ;  /* 0x00001c0003037824 */ /* 0x100fe200078e0207 */
[----:B------:R-:W-:Y:S01]  /*105f0*/  R2UR UR36, R6 ;  /* 0x00000000062472ca */ /* 0x000fe200000e0000 */
[----:B------:R-:W-:Y:S01]  /*10600*/  IMAD R7, R2, 0x10000, R7 ;  /* 0x0001000002077824 */ /* 0x000fe200078e0207 */
[----:B------:R-:W-:Y:S01]  /*10610*/  R2UR UR35, R5 ;  /* 0x00000000052372ca */ /* 0x000fe200000e0000 */
[----:B------:R-:W-:Y:S01]  /*10620*/  UIADD3 UR22, UP0, UR40, 0xf0, URZ ;  /* 0x000000f028167890 */ /* 0x000fe2000ff1e03f */
[----:B------:R-:W-:Y:S01]  /*10630*/  R2UR UR8, R3 ;  /* 0x00000000030872ca */ /* 0x000fe200000e0000 */
[----:B------:R-:W-:Y:S01]  /*10640*/  UIADD3 UR42, UP1, UR40, 0x1f0, URZ ;  /* 0x000001f0282a7890 */ /* 0x000fe2000ff3e03f */
[----:B------:R-:W-:Y:S01]  /*10650*/  R2UR UR24, R7 ;  /* 0x00000000071872ca */ /* 0x000fe200000e0000 */
[----:B------:R-:W-:Y:S01]  /*10660*/  UIADD3.X UR23, URZ, UR41, URZ, UP0, !UPT ;  /* 0x000000293f177290 */ /* 0x000fe200087fe43f */
[----:B------:R-:W-:Y:S01]  /*10670*/  R2UR UR19, R12 ;  /* 0x000000000c1372ca */ /* 0x000fe200000e0000 */
[----:B------:R-:W-:Y:S01]  /*10680*/  UIADD3 UR26, UR34, 0x80, URZ ;  /* 0x00000080221a7890 */ /* 0x000fe2000fffe03f */
[----:B------:R-:W-:Y:S01]  /*10690*/  ISETP.GT.AND P1, PT, R15, 0x1, PT ;  /* 0x000000010f00780c */ /* 0x000fe20003f24270 */
[----:B------:R-:W-:Y:S01]  /*106a0*/  UIADD3.X UR43, URZ, UR41, URZ, UP1, !UPT ;  /* 0x000000293f2b7290 */ /* 0x000fe20008ffe43f */
[----:B------:R-:W-:Y:S01]  /*106b0*/  VIADD R2, R2, 0x1 ;  /* 0x0000000102027836 */ /* 0x000fe20000000000 */
[----:B------:R-:W-:Y:S01]  /*106c0*/  UMOV UR30, 0x0 ;  /* 0x00000000001e7882 */ /* 0x000fe20000000000 */
[----:B------:R-:W-:Y:S01]  /*106d0*/  UMOV UR31, 0x10000000 ;  /* 0x10000000001f7882 */ /* 0x000fe20000000000 */
[----:B------:R-:W-:Y:S01]  /*106e0*/  UMOV UR25, UR33 ;  /* 0x0000002100197c82 */ /* 0x000fe20008000000 */
[----:B------:R-:W-:Y:S01]  /*106f0*/  UMOV UR28, UR36 ;  /* 0x00000024001c7c82 */ /* 0x000fe20008000000 */
[----:B------:R-:W-:Y:S01]  /*10700*/  UIADD3 UR16, UR8, 0x20100, URZ ;  /* 0x0002010008107890 */ /* 0x000fe2000fffe03f */
[C---:B------:R-:W-:Y:S01]  /*10710*/  ISETP.NE.AND P0, PT, R2.reuse, 0x2, PT ;  /* 0x000000020200780c */ /* 0x040fe20003f05270 */
[----:B------:R-:W-:Y:S01]  /*10720*/  UIADD3 UR32, UR24, 0x100, URZ ;  /* 0x0000010018207890 */ /* 0x000fe2000fffe03f */
[----:B------:R-:W-:Y:S01]  /*10730*/  VIADD R13, R13, 0x100 ;  /* 0x000001000d0d7836 */ /* 0x000fe20000000000 */
[----:B------:R-:W-:Y:S01]  /*10740*/  UIADD3 UR24, UR24, 0x8100, URZ ;  /* 0x0000810018187890 */ /* 0x000fe2000fffe03f */
[----:B------:R-:W-:Y:S01]  /*10750*/  SEL R3, RZ, 0x1, P0 ;  /* 0x00000001ff037807 */ /* 0x000fe20000000000 */
[----:B------:R-:W-:Y:S01]  /*10760*/  UIADD3 UR8, UR8, 0x23900, URZ ;  /* 0x0002390008087890 */ /* 0x000fe2000fffe03f */
[----:B------:R-:W-:Y:S01]  /*10770*/  SEL R2, R2, RZ, P0 ;  /* 0x000000ff02027207 */ /* 0x000fe20000000000 */
[----:B------:R-:W-:Y:S01]  /*10780*/  UMOV UR27, UR35 ;  /* 0x00000023001b7c82 */ /* 0x000fe20008000000 */
[----:B------:R-:W-:Y:S01]  /*10790*/  UMOV UR29, 0x30000 ;  /* 0x00030000001d7882 */ /* 0x000fe20000000000 */
[----:B------:R-:W-:Y:S01]  /*107a0*/  UMOV UR17, UR33 ;  /* 0x0000002100117c82 */ /* 0x000fe20008000000 */
[----:B------:R-:W-:Y:S01]  /*107b0*/  UMOV UR18, UR34 ;  /* 0x0000002200127c82 */ /* 0x000fe20008000000 */
[----:B------:R-:W-:Y:S01]  /*107c0*/  UMOV UR20, UR36 ;  /* 0x0000002400147c82 */ /* 0x000fe20008000000 */
[----:B------:R0:W-:Y:S01]  /*107d0*/  UTMALDG.3D [UR32], [UR22], desc[UR30] ;  /* 0x00001e20160075b4 */ /* 0x0001e20008011000 */
[----:B------:R-:W-:Y:S01]  /*107e0*/  UMOV UR9, UR33 ;  /* 0x0000002100097c82 */ /* 0x000fe20008000000 */
[----:B------:R-:W-:Y:S01]  /*107f0*/  UMOV UR11, UR19 ;  /* 0x00000013000b7c82 */ /* 0x000fe20008000000 */
[----:B------:R-:W-:Y:S01]  /*10800*/  UMOV UR12, UR36 ;  /* 0x00000024000c7c82 */ /* 0x000fe20008000000 */
[----:B------:R-:W-:Y:S01]  /*10810*/  UMOV UR10, UR26 ;  /* 0x0000001a000a7c82 */ /* 0x000fe20008000000 */
[----:B------:R-:W-:Y:S01]  /*10820*/  LOP3.LUT R0, R0, R3, RZ, 0x3c, !PT ;  /* 0x0000000300007212 */ /* 0x000fe200078e3cff */
[----:B------:R0:W-:Y:S01]  /*10830*/  UTMALDG.3D [UR24], [UR22], desc[UR30] ;  /* 0x00001e18160075b4 */ /* 0x0001e20008011000 */
[----:B------:R0:W-:Y:S01]  /*10840*/  UTMALDG.3D.MULTICAST [UR16], [UR42], UR29, desc[UR30] ;  /* 0x00001e102a0073b4 */ /* 0x0001e2000801181d */
[----:B------:R0:W-:Y:S02]  /*10850*/  UTMALDG.3D.MULTICAST [UR8], [UR42], UR29, desc[UR30] ;  /* 0x00001e082a0073b4 */ /* 0x0001e4000801181d */
[----:B0-----:R-:W-:Y:S05]  /*10860*/  @P1 BRA `(.L_x_275) ;  /* 0xfffffffc000c1947 */ /* 0x001fea000383ffff */
.L_x_272:
[----:B------:R-:W-:Y:S05]  /*10870*/  BSYNC B1 ;  /* 0x0000000000017941 */ /* 0x000fea0003800000 */
.L_x_271:
[----:B------:R-:W2:Y:S01]  /*10880*/  LDL.LU R16, [R1+0x8] ;  /* 0x0000080001107983 */ /* 0x000ea20000300800 */
[----:B------:R-:W-:Y:S01]  /*10890*/  LOP3.LUT P2, RZ, R8, 0xff, RZ, 0xc0, !PT ;  /* 0x000000ff08ff7812 */ /* 0x000fe2000784c0ff */
[----:B------:R-:W-:Y:S01]  /*108a0*/  VIADD R10, R10, UR6 ;  /* 0x000000060a0a7c36 */ /* 0x000fe20008000000 */
[----:B------:R-:W-:Y:S01]  /*108b0*/  ULDC.64 UR8, c[0x0][0x650] ;  /* 0x0001940000087ab9 */ /* 0x000fe20000000a00 */
[----:B------:R-:W3:Y:S01]  /*108c0*/  LDL.LU R14, [R1+0xc] ;  /* 0x00000c00010e7983 */ /* 0x000ee20000300800 */
[----:B------:R-:W-:Y:S01]  /*108d0*/  IMAD.U32 R4, RZ, RZ, UR6 ;  /* 0x00000006ff047e24 */ /* 0x000fe2000f8e00ff */
[----:B------:R-:W-:Y:S01]  /*108e0*/  BSSY B1, `(.L_x_276) ;  /* 0x0000070000017945 */ /* 0x000fe20003800000 */
[----:B------:R-:W-:Y:S01]  /*108f0*/  SHF.R.U32.HI R0, RZ, 0x1, R10 ;  /* 0x00000001ff007819 */ /* 0x000fe2000001160a */
[----:B------:R-:W-:Y:S01]  /*10900*/  IMAD.MOV.U32 R5, RZ, RZ, -0x1 ;  /* 0xffffffffff057424 */ /* 0x000fe200078e00ff */
[----:B------:R-:W-:Y:S01]  /*10910*/  ISETP.GT.U32.AND P0, PT, R10, 0x1, PT ;  /* 0x000000010a00780c */ /* 0x000fe20003f04070 */
[----:B------:R-:W-:Y:S01]  /*10920*/  IMAD.MOV.U32 R12, RZ, RZ, -0x1 ;  /* 0xffffffffff0c7424 */ /* 0x000fe200078e00ff */
[----:B------:R-:W-:Y:S01]  /*10930*/  LOP3.LUT R0, R0, 0x1, RZ, 0xc0, !PT ;  /* 0x0000000100007812 */ /* 0x000fe200078ec0ff */
[----:B------:R-:W-:Y:S01]  /*10940*/  IMAD.MOV.U32 R6, RZ, RZ, -0x1 ;  /* 0xffffffffff067424 */ /* 0x000fe200078e00ff */
[----:B------:R-:W-:Y:S01]  /*10950*/  ISETP.LT.U32.AND P0, PT, R4, 0x2, P0 ;  /* 0x000000020400780c */ /* 0x000fe20000701070 */
[----:B------:R-:W0:Y:S01]  /*10960*/  @P2 S2R R3, SR_CgaCtaId ;  /* 0x0000000000032919 */ /* 0x000e220000008800 */
[----:B------:R-:W-:-:S02]  /*10970*/  @P2 MOV R2, 0x400 ;  /* 0x0000040000022802 */ /* 0x000fc40000000f00 */
[----:B------:R-:W-:Y:S01]  /*10980*/  ISETP.NE.U32.AND P1, PT, R0, 0x1, PT ;  /* 0x000000010000780c */ /* 0x000fe20003f25070 */
[----:B------:R-:W-:Y:S01]  /*10990*/  IMAD.U32 R0, RZ, RZ, UR6 ;  /* 0x00000006ff007e24 */ /* 0x000fe2000f8e00ff */
[----:B------:R-:W-:Y:S02]  /*109a0*/  LOP3.LUT R10, R10, 0x1, RZ, 0xc0, !PT ;  /* 0x000000010a0a7812 */ /* 0x000fe400078ec0ff */
[----:B------:R-:W-:Y:S02]  /*109b0*/  PRMT R8, RZ, 0x7610, R8 ;  /* 0x00007610ff087816 */ /* 0x000fe40000000008 */
[----:B------:R-:W-:Y:S02]  /*109c0*/  ISETP.GT.U32.AND P1, PT, R0, 0x1, !P1 ;  /* 0x000000010000780c */ /* 0x000fe40004f24070 */
[----:B------:R-:W-:Y:S02]  /*109d0*/  SEL R0, RZ, 0x1, !P0 ;  /* 0x00000001ff007807 */ /* 0x000fe40004000000 */
[----:B0-----:R-:W-:-:S04]  /*109e0*/  @P2 LEA R2, R3, R2, 0x18 ;  /* 0x0000000203022211 */ /* 0x001fc800078ec0ff */
[----:B------:R0:W-:Y:S02]  /*109f0*/  @P2 SYNCS.ARRIVE.TRANS64.A1T0 RZ, [R2+URZ+0x38], RZ ;  /* 0x000038ff02ff29a7 */ /* 0x0001e4000810003f */
[----:B0-----:R-:W-:-:S04]  /*10a00*/  SEL R2, RZ, 0x1, !P1 ;  /* 0x00000001ff027807 */ /* 0x001fc80004800000 */
[--C-:B------:R-:W-:Y:S02]  /*10a10*/  LOP3.LUT R11, R2, R11, R0.reuse, 0x96, !PT ;  /* 0x0000000b020b7212 */ /* 0x100fe400078e9600 */
[----:B------:R-:W-:Y:S02]  /*10a20*/  PRMT R0, RZ, 0x7610, R0 ;  /* 0x00007610ff007816 */ /* 0x000fe40000000000 */
[----:B---3--:R-:W-:-:S04]  /*10a30*/  IADD3 R14, P2, R14, UR38, RZ ;  /* 0x000000260e0e7c10 */ /* 0x008fc8000ff5e0ff */
[----:B--2---:R-:W-:Y:S01]  /*10a40*/  IADD3.X R16, R16, UR14, RZ, P2, !PT ;  /* 0x0000000e10107c10 */ /* 0x004fe200097fe4ff */
[----:B------:R0:W-:Y:S01]  /*10a50*/  STL [R1+0xc], R14 ;  /* 0x00000c0e01007387 */ /* 0x0001e20000100800 */
[----:B------:R-:W-:-:S03]  /*10a60*/  ISETP.GE.U32.AND P2, PT, R14, UR8, PT ;  /* 0x000000080e007c0c */ /* 0x000fc6000bf46070 */
[----:B------:R0:W-:Y:S01]  /*10a70*/  STL [R1+0x8], R16 ;  /* 0x0000081001007387 */ /* 0x0001e20000100800 */
[----:B------:R-:W-:-:S13]  /*10a80*/  ISETP.GE.U32.AND.EX P0, PT, R16, UR9, PT, P2 ;  /* 0x0000000910007c0c */ /* 0x000fda000bf06120 */
[----:B0-----:R-:W-:Y:S05]  /*10a90*/  @P0 BRA `(.L_x_277) ;  /* 0x0000000400500947 */ /* 0x001fea0003800000 */
[----:B------:R-:W-:Y:S01]  /*10aa0*/  ULDC.64 UR8, c[0x0][0x628] ;  /* 0x00018a0000087ab9 */ /* 0x000fe20000000a00 */
[----:B------:R-:W0:Y:S01]  /*10ab0*/  S2R R12, SR_CTAID.X ;  /* 0x00000000000c7919 */ /* 0x000e220000002500 */
[----:B------:R-:W-:Y:S01]  /*10ac0*/  ISETP.NE.U32.AND P0, PT, RZ, UR8, PT ;  /* 0x00000008ff007c0c */ /* 0x000fe2000bf05070 */
[----:B------:R-:W-:Y:S01]  /*10ad0*/  ULDC UR11, c[0x0][0x630] ;  /* 0x00018c00000b7ab9 */ /* 0x000fe20000000800 */
[----:B------:R-:W-:Y:S01]  /*10ae0*/  IMAD.MOV.U32 R2, RZ, RZ, R14 ;  /* 0x000000ffff027224 */ /* 0x000fe200078e000e */
[----:B------:R-:W1:Y:S01]  /*10af0*/  S2R R0, SR_CTAID.Y ;  /* 0x0000000000007919 */ /* 0x000e620000002600 */
[----:B------:R-:W-:Y:S01]  /*10b00*/  ISETP.NE.AND.EX P0, PT, RZ, UR9, PT, P0 ;  /* 0x00000009ff007c0c */ /* 0x000fe2000bf05300 */
[----:B------:R-:W-:-:S12]  /*10b10*/  IMAD.MOV.U32 R3, RZ, RZ, R16 ;  /* 0x000000ffff037224 */ /* 0x000fd800078e0010 */
[----:B------:R-:W-:Y:S05]  /*10b20*/  @!P0 BRA `(.L_x_278) ;  /* 0x0000000000288947 */ /* 0x000fea0003800000 */
[----:B------:R-:W-:Y:S02]  /*10b30*/  ULDC UR10, c[0x0][0x634] ;  /* 0x00018d00000a7ab9 */ /* 0x000fe40000000800 */
[----:B------:R-:W-:-:S05]  /*10b40*/  IADD3 R7, P0, R14, UR10, RZ ;  /* 0x0000000a0e077c10 */ /* 0x000fca000ff1e0ff */
[----:B------:R-:W-:-:S04]  /*10b50*/  IMAD.X R13, RZ, RZ, R16, P0 ;  /* 0x000000ffff0d7224 */ /* 0x000fc800000e0610 */
[----:B------:R-:W-:-:S04]  /*10b60*/  IMAD.WIDE.U32 R4, R13, UR8, RZ ;  /* 0x000000080d047c25 */ /* 0x000fc8000f8e00ff */
[----:B------:R-:W-:-:S04]  /*10b70*/  IMAD.WIDE.U32 R4, P0, R7, UR9, R4 ;  /* 0x0000000907047c25 */ /* 0x000fc8000f800004 */
[----:B------:R-:W-:-:S04]  /*10b80*/  IMAD.WIDE.U32 R6, R7, UR8, RZ ;  /* 0x0000000807067c25 */ /* 0x000fc8000f8e00ff */
[----:B------:R-:W-:Y:S01]  /*10b90*/  IMAD.X R3, RZ, RZ, RZ, P0 ;  /* 0x000000ffff037224 */ /* 0x000fe200000e06ff */
[----:B------:R-:W-:Y:S01]  /*10ba0*/  IADD3 RZ, P0, R7, R4, RZ ;  /* 0x0000000407ff7210 */ /* 0x000fe20007f1e0ff */
[----:B------:R-:W-:-:S04]  /*10bb0*/  IMAD.MOV.U32 R2, RZ, RZ, R5 ;  /* 0x000000ffff027224 */ /* 0x000fc800078e0005 */
[----:B------:R-:W-:-:S08]  /*10bc0*/  IMAD.WIDE.U32.X R2, R13, UR9, R2, P0 ;  /* 0x000000090d027c25 */ /* 0x000fd000080e0402 */
.L_x_278:
[--C-:B------:R-:W-:Y:S01]  /*10bd0*/  SHF.R.U64 R6, R2, UR11, R3.reuse ;  /* 0x0000000b02067c19 */ /* 0x100fe20008001203 */
[----:B------:R-:W-:Y:S01]  /*10be0*/  ULDC.64 UR8, c[0x0][0x620] ;  /* 0x0001880000087ab9 */ /* 0x000fe20000000a00 */
[----:B------:R-:W-:Y:S01]  /*10bf0*/  SHF.R.U32.HI R2, RZ, UR11, R3 ;  /* 0x0000000bff027c19 */ /* 0x000fe20008011603 */
[----:B------:R-:W-:Y:S01]  /*10c00*/  IMAD.MOV.U32 R3, RZ, RZ, R16 ;  /* 0x000000ffff037224 */ /* 0x000fe200078e0010 */
[----:B------:R-:W-:Y:S01]  /*10c10*/  IADD3 R5, P0, RZ, -R6, RZ ;  /* 0x80000006ff057210 */ /* 0x000fe20007f1e0ff */
[----:B------:R-:W2:Y:S01]  /*10c20*/  LDC R19, c[0x0][0x144] ;  /* 0x00005100ff137b82 */ /* 0x000ea20000000800 */
[----:B0-----:R-:W-:Y:S01]  /*10c30*/  I2FP.F32.U32 R7, R12 ;  /* 0x0000000c00077245 */ /* 0x001fe20000201000 */
[----:B------:R-:W-:Y:S01]  /*10c40*/  ULDC.64 UR16, c[0x0][0x640] ;  /* 0x0001900000107ab9 */ /* 0x000fe20000000a00 */
[----:B------:R-:W-:Y:S01]  /*10c50*/  ULDC UR10, c[0x0][0x608] ;  /* 0x00018200000a7ab9 */ /* 0x000fe20000000800 */
[----:B------:R-:W-:Y:S01]  /*10c60*/  IMAD.X R2, RZ, RZ, ~R2, P0 ;  /* 0x000000ffff027224 */ /* 0x000fe200000e0e02 */
[----:B------:R-:W-:-:S03]  /*10c70*/  ISETP.NE.U32.AND P0, PT, RZ, UR16, PT ;  /* 0x00000010ff007c0c */ /* 0x000fc6000bf05070 */
[----:B------:R-:W-:Y:S01]  /*10c80*/  IMAD R4, R2, UR8, RZ ;  /* 0x0000000802047c24 */ /* 0x000fe2000f8e02ff */
[----:B------:R-:W0:Y:S01]  /*10c90*/  LDC R13, c[0x0][0x148] ;  /* 0x00005200ff0d7b82 */ /* 0x000e220000000800 */
[----:B------:R-:W-:Y:S01]  /*10ca0*/  IMAD.MOV.U32 R2, RZ, RZ, R14 ;  /* 0x000000ffff027224 */ /* 0x000fe200078e000e */
[----:B------:R-:W-:-:S03]  /*10cb0*/  ISETP.NE.AND.EX P0, PT, RZ, UR17, PT, P0 ;  /* 0x00000011ff007c0c */ /* 0x000fc6000bf05300 */
[----:B------:R-:W-:Y:S01]  /*10cc0*/  IMAD.WIDE.U32 R2, R5, UR8, R2 ;  /* 0x0000000805027c25 */ /* 0x000fe2000f8e0002 */
[----:B------:R-:W-:-:S03]  /*10cd0*/  ULDC UR8, c[0x0][0x150] ;  /* 0x0000540000087ab9 */ /* 0x000fc60000000800 */
[----:B------:R-:W-:Y:S02]  /*10ce0*/  IMAD R5, R5, UR9, R4 ;  /* 0x0000000905057c24 */ /* 0x000fe4000f8e0204 */
[----:B------:R-:W-:Y:S01]  /*10cf0*/  FMUL R4, R7, UR8 ;  /* 0x0000000807047c20 */ /* 0x000fe20008400000 */
[----:B------:R-:W-:Y:S01]  /*10d00*/  ULDC UR8, c[0x0][0x618] ;  /* 0x0001860000087ab9 */ /* 0x000fe20000000800 */
[----:B------:R-:W-:Y:S01]  /*10d10*/  ULDC UR9, c[0x0][0x154] ;  /* 0x0000550000097ab9 */ /* 0x000fe20000000800 */
[----:B------:R-:W-:-:S03]  /*10d20*/  IMAD.IADD R3, R3, 0x1, R5 ;  /* 0x0000000103037824 */ /* 0x000fc600078e0205 */
[----:B------:R-:W3:Y:S02]  /*10d30*/  F2I.U32.TRUNC.NTZ R4, R4 ;  /* 0x0000000400047305 */ /* 0x000ee4000020f000 */
[----:B------:R-:W-:Y:S02]  /*10d40*/  SHF.R.U64 R7, R2, UR8, R3 ;  /* 0x0000000802077c19 */ /* 0x000fe40008001203 */
[----:B-1----:R-:W-:-:S05]  /*10d50*/  I2FP.F32.U32 R2, R0 ;  /* 0x0000000000027245 */ /* 0x002fca0000201000 */
[----:B------:R-:W-:Y:S01]  /*10d60*/  FMUL R5, R2, UR9 ;  /* 0x0000000902057c20 */ /* 0x000fe20008400000 */
[----:B------:R-:W-:Y:S01]  /*10d70*/  SHF.R.U32.HI R2, RZ, UR8, R3 ;  /* 0x00000008ff027c19 */ /* 0x000fe20008011603 */
[----:B------:R-:W-:Y:S02]  /*10d80*/  ULDC UR8, c[0x0][0x658] ;  /* 0x0001960000087ab9 */ /* 0x000fe40000000800 */
[----:B------:R1:W4:Y:S01]  /*10d90*/  F2I.U32.TRUNC.NTZ R16, R5 ;  /* 0x0000000500107305 */ /* 0x000322000020f000 */
[----:B------:R-:W-:Y:S01]  /*10da0*/  SHF.R.U64 R15, R7, UR10, R2 ;  /* 0x0000000a070f7c19 */ /* 0x000fe20008001202 */
[----:B---3--:R-:W-:Y:S01]  /*10db0*/  IMAD.MOV R4, RZ, RZ, -R4 ;  /* 0x000000ffff047224 */ /* 0x008fe200078e0a04 */
[----:B------:R-:W-:-:S03]  /*10dc0*/  SHF.R.U32.HI R2, RZ, UR10, R2 ;  /* 0x0000000aff027c19 */ /* 0x000fc60008011602 */
[----:B--2---:R-:W-:Y:S01]  /*10dd0*/  IMAD R12, R19, R4, R12 ;  /* 0x00000004130c7224 */ /* 0x004fe200078e020c */
[--C-:B------:R-:W-:Y:S02]  /*10de0*/  SHF.R.U64 R14, R15, UR8, R2.reuse ;  /* 0x000000080f0e7c19 */ /* 0x100fe40008001202 */
[----:B------:R-:W-:-:S03]  /*10df0*/  SHF.R.U32.HI R17, RZ, UR8, R2 ;  /* 0x00000008ff117c19 */ /* 0x000fc60008011602 */
[----:B------:R-:W-:Y:S02]  /*10e00*/  IMAD.MOV.U32 R2, RZ, RZ, R14 ;  /* 0x000000ffff027224 */ /* 0x000fe400078e000e */
[----:B------:R-:W-:Y:S01]  /*10e10*/  IMAD.MOV.U32 R3, RZ, RZ, R17 ;  /* 0x000000ffff037224 */ /* 0x000fe200078e0011 */
[----:B01--4-:R-:W-:Y:S06]  /*10e20*/  @!P0 BRA `(.L_x_279) ;  /* 0x0000000000288947 */ /* 0x013fec0003800000 */
[----:B------:R-:W-:Y:S02]  /*10e30*/  ULDC UR8, c[0x0][0x64c] ;  /* 0x0001930000087ab9 */ /* 0x000fe40000000800 */
[----:B------:R-:W-:-:S05]  /*10e40*/  IADD3 R3, P0, R14, UR8, RZ ;  /* 0x000000080e037c10 */ /* 0x000fca000ff1e0ff */
[----:B------:R-:W-:-:S04]  /*10e50*/  IMAD.X R17, RZ, RZ, R17, P0 ;  /* 0x000000ffff117224 */ /* 0x000fc800000e0611 */
[----:B------:R-:W-:-:S04]  /*10e60*/  IMAD.WIDE.U32 R4, R17, UR16, RZ ;  /* 0x0000001011047c25 */ /* 0x000fc8000f8e00ff */
[----:B------:R-:W-:-:S04]  /*10e70*/  IMAD.WIDE.U32 R4, P0, R3, UR17, R4 ;  /* 0x0000001103047c25 */ /* 0x000fc8000f800004 */
[----:B------:R-:W-:-:S04]  /*10e80*/  IMAD.WIDE.U32 R2, R3, UR16, RZ ;  /* 0x0000001003027c25 */ /* 0x000fc8000f8e00ff */
[----:B------:R-:W-:Y:S01]  /*10e90*/  IMAD.MOV.U32 R2, RZ, RZ, R5 ;  /* 0x000000ffff027224 */ /* 0x000fe200078e0005 */
[----:B------:R-:W-:Y:S01]  /*10ea0*/  IADD3 RZ, P1, R3, R4, RZ ;  /* 0x0000000403ff7210 */ /* 0x000fe20007f3e0ff */
[----:B------:R-:W-:-:S04]  /*10eb0*/  IMAD.X R3, RZ, RZ, RZ, P0 ;  /* 0x000000ffff037224 */ /* 0x000fc800000e06ff */
[----:B------:R-:W-:-:S08]  /*10ec0*/  IMAD.WIDE.U32.X R2, R17, UR17, R2, P1 ;  /* 0x0000001111027c25 */ /* 0x000fd000088e0402 */
.L_x_279:
[----:B------:R-:W-:Y:S01]  /*10ed0*/  ULDC UR8, c[0x0][0x648] ;  /* 0x0001920000087ab9 */ /* 0x000fe20000000800 */
[----:B------:R-:W-:Y:S01]  /*10ee0*/  LOP3.LUT R15, R15, UR13, RZ, 0xc0, !PT ;  /* 0x0000000d0f0f7c12 */ /* 0x000fe2000f8ec0ff */
[----:B------:R-:W-:Y:S01]  /*10ef0*/  IMAD.MOV R16, RZ, RZ, -R16 ;  /* 0x000000ffff107224 */ /* 0x000fe200078e0a10 */
[----:B------:R-:W-:Y:S01]  /*10f00*/  SHF.R.U64 R2, R2, UR8, R3 ;  /* 0x0000000802027c19 */ /* 0x000fe20008001203 */
[----:B------:R-:W-:Y:S01]  /*10f10*/  ULDC UR8, c[0x0][0x638] ;  /* 0x00018e0000087ab9 */ /* 0x000fe20000000800 */
[----:B------:R-:W-:Y:S01]  /*10f20*/  LOP3.LUT R7, R7, UR4, RZ, 0xc0, !PT ;  /* 0x0000000407077c12 */ /* 0x000fe2000f8ec0ff */
[----:B------:R-:W-:Y:S01]  /*10f30*/  @P4 IMAD R12, R13, R16, R0 ;  /* 0x000000100d0c4224 */ /* 0x000fe200078e0200 */
[----:B------:R-:W-:Y:S01]  /*10f40*/  ULDC UR9, c[0x0][0x610] ;  /* 0x0001840000097ab9 */ /* 0x000fe20000000800 */
[----:B------:R-:W-:Y:S02]  /*10f50*/  IMAD.MOV R3, RZ, RZ, -R2 ;  /* 0x000000ffff037224 */ /* 0x000fe400078e0a02 */
[----:B------:R-:W-:-:S02]  /*10f60*/  IMAD R5, R2, UR5, R15 ;  /* 0x0000000502057c24 */ /* 0x000fc4000f8e020f */
[----:B------:R-:W-:Y:S01]  /*10f70*/  IMAD R14, R3, UR8, R14 ;  /* 0x00000008030e7c24 */ /* 0x000fe2000f8e020e */
[----:B------:R-:W-:Y:S01]  /*10f80*/  ULDC UR8, c[0x0][0x600] ;  /* 0x0001800000087ab9 */ /* 0x000fe20000000800 */
[----:B------:R-:W-:Y:S02]  /*10f90*/  IMAD R5, R5, UR9, R12 ;  /* 0x0000000905057c24 */ /* 0x000fe4000f8e020c */
[----:B------:R-:W-:Y:S02]  /*10fa0*/  IMAD R14, R14, UR8, R7 ;  /* 0x000000080e0e7c24 */ /* 0x000fe4000f8e0207 */
[----:B------:R-:W-:-:S03]  /*10fb0*/  IMAD.MOV.U32 R0, RZ, RZ, 0x1 ;  /* 0x00000001ff007424 */ /* 0x000fc600078e00ff */
[----:B------:R-:W-:Y:S02]  /*10fc0*/  SEL R12, R14, R5, !P4 ;  /* 0x000000050e0c7207 */ /* 0x000fe40006000000 */
[----:B------:R-:W-:-:S07]  /*10fd0*/  SEL R5, R5, R14, !P4 ;  /* 0x0000000e05057207 */ /* 0x000fce0006000000 */
.L_x_277:
[----:B------:R-:W-:Y:S05]  /*10fe0*/  BSYNC B1 ;  /* 0x0000000000017941 */ /* 0x000fea0003800000 */
.L_x_276:
[----:B------:R-:W-:-:S13]  /*10ff0*/  LOP3.LUT P0, RZ, R0, 0xff, RZ, 0xc0, !PT ;  /* 0x000000ff00ff7812 */ /* 0x000fda000780c0ff */
[----:B------:R-:W-:Y:S05]  /*11000*/  @P0 BRA `(.L_x_280) ;  /* 0xfffffff000ec0947 */ /* 0x000fea000383ffff */
[----:B------:R-:W-:Y:S05]  /*11010*/  BSYNC B0 ;  /* 0x0000000000007941 */ /* 0x000fea0003800000 */
.L_x_269:
[----:B------:R-:W-:-:S03]  /*11020*/  UMOV UR8, 0xffffffff ;  /* 0xffffffff00087882 */ /* 0x000fc60000000000 */
[----:B------:R-:W-:Y:S05]  /*11030*/  BRA.DIV UR8, `(.L_x_281) ;  /* 0x0000000208d87947 */ /* 0x000fea000b800000 */
[----:B------:R-:W-:-:S13]  /*11040*/  ELECT P0, URZ, PT ;  /* 0x00000000003f782f */ /* 0x000fda0003800000 */
.L_x_293:
[----:B------:R-:W-:Y:S04]  /*11050*/  BSSY B0, `(.L_x_282) ;  /* 0x000001a000007945 */ /* 0x000fe80003800000 */
[----:B------:R-:W-:Y:S05]  /*11060*/  @!P0 BRA `(.L_x_283) ;  /* 0x0000000000608947 */ /* 0x000fea0003800000 */
[----:B------:R-:W-:-:S04]  /*11070*/  ULOP3.LUT UR8, UR7, 0x2, URZ, 0xfc, !UPT ;  /* 0x0000000207087892 */ /* 0x000fc8000f8efc3f */
[----:B------:R-:W-:-:S06]  /*11080*/  UISETP.NE.AND UP0, UPT, UR8, 0x3, UPT ;  /* 0x000000030800788c */ /* 0x000fcc000bf05270 */
[----:B------:R-:W-:-:S13]  /*11090*/  PLOP3.LUT P0, PT, PT, PT, UP0, 0x80, 0x0 ;  /* 0x000000000000781c */ /* 0x000fda0003f0f008 */
[----:B------:R-:W-:Y:S05]  /*110a0*/  @!P0 BRA `(.L_x_284) ;  /* 0x0000000000048947 */ /* 0x000fea0003800000 */
[----:B------:R-:W-:Y:S01]  /*110b0*/  BPT.TRAP 0x1 ;  /* 0x000000040000795c */ /* 0x000fe20000300000 */
.L_x_284:
[----:B------:R-:W0:Y:S01]  /*110c0*/  S2R R3, SR_CgaCtaId ;  /* 0x0000000000037919 */ /* 0x000e220000008800 */
[----:B------:R-:W-:Y:S02]  /*110d0*/  MOV R0, 0x400 ;  /* 0x0000040000007802 */ /* 0x000fe40000000f00 */
[----:B------:R-:W-:Y:S02]  /*110e0*/  SHF.L.U32 R2, R11, 0x1f, RZ ;  /* 0x0000001f0b027819 */ /* 0x000fe400000006ff */
[----:B0-----:R-:W-:-:S05]  /*110f0*/  LEA R3, R3, R0, 0x18 ;  /* 0x0000000003037211 */ /* 0x001fca00078ec0ff */
[----:B------:R-:W-:-:S04]  /*11100*/  VIADD R3, R3, 0x10 ;  /* 0x0000001003037836 */ /* 0x000fc80000000000 */
[C---:B------:R-:W-:Y:S02]  /*11110*/  IMAD R5, R10.reuse, 0x8, R3 ;  /* 0x000000080a057824 */ /* 0x040fe400078e0203 */
[----:B------:R-:W-:Y:S02]  /*11120*/  VIADD R10, R10, 0x1 ;  /* 0x000000010a0a7836 */ /* 0x000fe40000000000 */
[----:B------:R-:W0:Y:S03]  /*11130*/  SYNCS.PHASECHK.TRANS64.TRYWAIT P0, [R5+URZ], R2 ;  /* 0x00000002050075a7 */ /* 0x000e26000800017f */
[----:B------:R-:W-:-:S04]  /*11140*/  ISETP.NE.AND P1, PT, R10, 0x2, PT ;  /* 0x000000020a00780c */ /* 0x000fc80003f25270 */
[----:B------:R-:W-:Y:S02]  /*11150*/  SEL R0, RZ, 0x1, P1 ;  /* 0x00000001ff007807 */ /* 0x000fe40000800000 */
[----:B------:R-:W-:Y:S02]  /*11160*/  SEL R10, R10, RZ, P1 ;  /* 0x000000ff0a0a7207 */ /* 0x000fe40000800000 */
[----:B------:R-:W-:Y:S01]  /*11170*/  LOP3.LUT R0, R11, R0, RZ, 0x3c, !PT ;  /* 0x000000000b007212 */ /* 0x000fe200078e3cff */
[----:B0-----:R-:W-:Y:S06]  /*11180*/  @!P0 BRA `(.L_x_285) ;  /* 0x0000000000a48947 */ /* 0x001fec0003800000 */
.L_x_294:
[----:B------:R-:W-:Y:S01]  /*11190*/  IMAD R3, R10, 0x8, R3 ;  /* 0x000000080a037824 */ /* 0x000fe200078e0203 */
[----:B------:R-:W-:-:S07]  /*111a0*/  SHF.L.U32 R0, R0, 0x1f, RZ ;  /* 0x0000001f00007819 */ /* 0x000fce00000006ff */
.L_x_286:
[----:B-1----:R1:W2:Y:S02]  /*111b0*/  SYNCS.PHASECHK.TRANS64.TRYWAIT P0, [R3+URZ], R0 ;  /* 0x00000000030075a7 */ /* 0x0022a4000800017f */
[----:B--2---:R-:W-:Y:S05]  /*111c0*/  @!P0 NANOSLEEP.SYNCS 0x989680 ;  /* 0x009896800000895d */ /* 0x004fea0003900000 */
[----:B------:R-:W2:Y:S02]  /*111d0*/  @!P0 SYNCS.PHASECHK.TRANS64 P0, [R3+URZ], R0 ;  /* 0x00000000030085a7 */ /* 0x000ea4000800007f */
[----:B--2---:R-:W-:Y:S05]  /*111e0*/  @!P0 BRA `(.L_x_286) ;  /* 0xfffffffc00f08947 */ /* 0x004fea000383ffff */
.L_x_283:
[----:B------:R-:W-:Y:S05]  /*111f0*/  BSYNC B0 ;  /* 0x0000000000007941 */ /* 0x000fea0003800000 */
.L_x_282:
[----:B------:R-:W-:Y:S05]  /*11200*/  EXIT ;  /* 0x000000000000794d */ /* 0x000fea0003800000 */
.L_x_21:
[----:B-1----:R-:W-:-:S04]  /*11210*/  IMAD.U32 R3, RZ, RZ, UR12 ;  /* 0x0000000cff037e24 */ /* 0x002fc8000f8e00ff */
[----:B------:R1:W2:Y:S03]  /*11220*/  SYNCS.PHASECHK.TRANS64.TRYWAIT P0, [R3+URZ], R0 ;  /* 0x00000000030075a7 */ /* 0x0002a6000800017f */
[----:B--2---:R-:W-:Y:S05]  /*11230*/  @!P0 NANOSLEEP.SYNCS 0x989680 ;  /* 0x009896800000895d */ /* 0x004fea0003900000 */
[----:B------:R-:W2:Y:S02]  /*11240*/  @!P0 SYNCS.PHASECHK.TRANS64 P0, [R3+URZ], R0 ;  /* 0x00000000030085a7 */ /* 0x000ea4000800007f */
[----:B--2---:R-:W-:Y:S05]  /*11250*/  @!P0 BRA `(.L_x_21) ;  /* 0xfffffffc00ec8947 */ /* 0x004fea000383ffff */
[----:B------:R-:W-:Y:S05]  /*11260*/  BRA `(.L_x_20) ;  /* 0xffffff08006c7947 */ /* 0x000fea000383ffff */
.L_x_27:
[----:B-1----:R-:W-:-:S04]  /*11270*/  IMAD.U32 R226, RZ, RZ, UR14 ;  /* 0x0000000effe27e24 */ /* 0x002fc8000f8e00ff */
[----:B------:R1:W2:Y:S03]  /*11280*/  SYNCS.PHASECHK.TRANS64.TRYWAIT P0, [R226+URZ], R225 ;  /* 0x000000e1e20075a7 */ /* 0x0002a6000800017f */
[----:B--2---:R-:W-:Y:S05]  /*11290*/  @!P0 NANOSLEEP.SYNCS 0x989680 ;  /* 0x009896800000895d */ /* 0x004fea0003900000 */
[----:B------:R-:W2:Y:S02]  /*112a0*/  @!P0 SYNCS.PHASECHK.TRANS64 P0, [R226+URZ], R225 ;  /* 0x000000e1e20085a7 */ /* 0x000ea4000800007f */
[----:B--2---:R-:W-:Y:S05]  /*112b0*/  @!P0 BRA `(.L_x_27) ;  /* 0xfffffffc00ec8947 */ /* 0x004fea000383ffff */
[----:B------:R-:W-:Y:S05]  /*112c0*/  BRA `(.L_x_26) ;  /* 0xffffff3000f87947 */ /* 0x000fea000383ffff */
.L_x_270:
[----:B------:R-:W-:Y:S01]  /*112d0*/  BSSY B1, `(.L_x_287) ;  /* 0x0000006000017945 */ /* 0x000fe20003800000 */
[----:B------:R-:W-:-:S07]  /*112e0*/  IMAD.MOV.U32 R0, RZ, RZ, -0x1 ;  /* 0xffffffffff007424 */ /* 0x000fce00078e00ff */
[----:B------:R-:W-:Y:S05]  /*112f0*/  WARPSYNC.COLLECTIVE R0, `(.L_x_288) ;  /* 0x00000000000c7348 */ /* 0x000fea0003c00000 */
[----:B------:R-:W-:Y:S02]  /*11300*/  ELECT P0, UR62, PT ;  /* 0x00000000003e782f */ /* 0x000fe40003800000 */
[----:B------:R-:W-:Y:S01]  /*11310*/  MOV R0, UR62 ;  /* 0x0000003e00007c02 */ /* 0x000fe20008000f00 */
[----:B------:R-:W-:Y:S10]  /*11320*/  ENDCOLLECTIVE ;  /* 0x000000000000791b */ /* 0x000ff40003800000 */
.L_x_288:
[----:B------:R-:W-:Y:S05]  /*11330*/  BSYNC B1 ;  /* 0x0000000000017941 */ /* 0x000fea0003800000 */
.L_x_287:
[----:B------:R-:W-:Y:S05]  /*11340*/  BRA `(.L_x_289) ;  /* 0xfffffff000287947 */ /* 0x000fea000383ffff */
.L_x_273:
[----:B0-----:R0:W2:Y:S02]  /*11350*/  SYNCS.PHASECHK.TRANS64.TRYWAIT P0, [R14+URZ+0x10], R3 ;  /* 0x000010030e0075a7 */ /* 0x0010a4000800017f */
[----:B--2---:R-:W-:Y:S05]  /*11360*/  @!P0 NANOSLEEP.SYNCS 0x989680 ;  /* 0x009896800000895d */ /* 0x004fea0003900000 */
[----:B------:R-:W2:Y:S02]  /*11370*/  @!P0 SYNCS.PHASECHK.TRANS64 P0, [R14+URZ+0x10], R3 ;  /* 0x000010030e0085a7 */ /* 0x000ea4000800007f */
[----:B--2---:R-:W-:Y:S05]  /*11380*/  @!P0 BRA `(.L_x_273) ;  /* 0xfffffffc00f08947 */ /* 0x004fea000383ffff */
[----:B------:R-:W-:Y:S05]  /*11390*/  BRA `(.L_x_290) ;  /* 0xfffffff000687947 */ /* 0x000fea000383ffff */
.L_x_281:
[----:B------:R-:W-:Y:S01]  /*113a0*/  BSSY B0, `(.L_x_291) ;  /* 0x0000006000007945 */ /* 0x000fe20003800000 */
[----:B------:R-:W-:-:S07]  /*113b0*/  IMAD.MOV.U32 R0, RZ, RZ, -0x1 ;  /* 0xffffffffff007424 */ /* 0x000fce00078e00ff */
[----:B------:R-:W-:Y:S05]  /*113c0*/  WARPSYNC.COLLECTIVE R0, `(.L_x_292) ;  /* 0x00000000000c7348 */ /* 0x000fea0003c00000 */
[----:B------:R-:W-:Y:S02]  /*113d0*/  ELECT P0, UR62, PT ;  /* 0x00000000003e782f */ /* 0x000fe40003800000 */
[----:B------:R-:W-:Y:S01]  /*113e0*/  MOV R0, UR62 ;  /* 0x0000003e00007c02 */ /* 0x000fe20008000f00 */
[----:B------:R-:W-:Y:S10]  /*113f0*/  ENDCOLLECTIVE ;  /* 0x000000000000791b */ /* 0x000ff40003800000 */
.L_x_292:
[----:B------:R-:W-:Y:S05]  /*11400*/  BSYNC B0 ;  /* 0x0000000000007941 */ /* 0x000fea0003800000 */
.L_x_291:
[----:B------:R-:W-:Y:S05]  /*11410*/  BRA `(.L_x_293) ;  /* 0xfffffffc000c7947 */ /* 0x000fea000383ffff */
.L_x_285:
[----:B0-----:R0:W1:Y:S02]  /*11420*/  SYNCS.PHASECHK.TRANS64.TRYWAIT P0, [R5+URZ], R2 ;  /* 0x00000002050075a7 */ /* 0x001064000800017f */
[----:B-1----:R-:W-:Y:S05]  /*11430*/  @!P0 NANOSLEEP.SYNCS 0x989680 ;  /* 0x009896800000895d */ /* 0x002fea0003900000 */
[----:B------:R-:W1:Y:S02]  /*11440*/  @!P0 SYNCS.PHASECHK.TRANS64 P0, [R5+URZ], R2 ;  /* 0x00000002050085a7 */ /* 0x000e64000800007f */
[----:B-1----:R-:W-:Y:S05]  /*11450*/  @!P0 BRA `(.L_x_285) ;  /* 0xfffffffc00f08947 */ /* 0x002fea000383ffff */
[----:B------:R-:W-:Y:S05]  /*11460*/  BRA `(.L_x_294) ;  /* 0xfffffffc00487947 */ /* 0x000fea000383ffff */
.L_x_295:
[----:B------:R-:W-:-:S00]  /*11470*/  BRA `(.L_x_295) ;  /* 0xfffffffc00fc7947 */ /* 0x000fc0000383ffff */
[----:B------:R-:W-:-:S00]  /*11480*/  NOP ;  /* 0x0000000000007918 */ /* 0x000fc00000000000 */
[----:B------:R-:W-:-:S00]  /*11490*/  NOP ;  /* 0x0000000000007918 */ /* 0x000fc00000000000 */
[----:B------:R-:W-:-:S00]  /*114a0*/  NOP ;  /* 0x0000000000007918 */ /* 0x000fc00000000000 */
[----:B------:R-:W-:-:S00]  /*114b0*/  NOP ;  /* 0x0000000000007918 */ /* 0x000fc00000000000 */
[----:B------:R-:W-:-:S00]  /*114c0*/  NOP ;  /* 0x0000000000007918 */ /* 0x000fc00000000000 */
[----:B------:R-:W-:-:S00]  /*114d0*/  NOP ;  /* 0x0000000000007918 */ /* 0x000fc00000000000 */
[----:B------:R-:W-:-:S00]  /*114e0*/  NOP ;  /* 0x0000000000007918 */ /* 0x000fc00000000000 */
[----:B------:R-:W-:-:S00]  /*114f0*/  NOP ;  /* 0x0000000000007918 */ /* 0x000fc00000000000 */
.L_x_296:


//--------------------- .nv.shared._ZN7cutlass13device_kernelINS_4gemm6kernel13GemmUniversalIN4cute5tupleIJiiiiEEENS1_10collective13CollectiveMmaINS1_37MainloopSm90TmaGmmaWarpSpecializedFP8ILi2ENS5_IJNS4_1CILi2EEENSA_ILi1EEESC_EEENS1_35KernelTmaWarpSpecializedCooperativeEEENS5_IJNSA_ILi256EEENSA_ILi112EEESG_EEENS_12float_e4m3_tENS5_IJlSC_lEEESJ_SK_NS4_8TiledMMAINS4_8MMA_AtomIJNS4_4SM904GMMA30MMA_64x16x32_F32E4M3E4M3_SS_TNILNSO_7ScaleInE1ELSQ_1EEEEEENS4_6LayoutISD_NS5_IJSC_NSA_ILi0EEESU_EEEEENS5_IJNS4_10UnderscoreESX_SX_EEEEENS4_13SM90_TMA_LOADENS4_14ComposedLayoutINS4_7SwizzleILi3ELi4ELi3EEENS4_18smem_ptr_flag_bitsILi8EEENST_INS5_IJNSA_ILi8EEENSA_ILi128EEEEEENS5_IJS17_SC_EEEEEEEvNS4_8identityENS4_23SM90_TMA_LOAD_MULTICASTES1B_vS1C_EENS_8epilogue10collective6detail29Sm90TmaWarpSpecializedAdapterINS1G_15DefaultEpilogueISJ_SK_SK_NS1F_6thread17LinearCombinationISJ_Li1EffLNS1K_9ScaleType4KindE0ELNS_15FloatRoundStyleE2ESJ_EENS1_15EpilogueDefaultEEEEEvvEEEEvNT_6ParamsE --------------------------
	.section	.nv.shared._ZN7cutlass13device_kernelINS_4gemm6kernel13GemmUniversalIN4cute5tupleIJiiiiEEENS1_10collective13CollectiveMmaINS1_37MainloopSm90TmaGmmaWarpSpecializedFP8ILi2ENS5_IJNS4_1CILi2EEENSA_ILi1EEESC_EEENS1_35KernelTmaWarpSpecializedCooperativeEEENS5_IJNSA_ILi256EEENSA_ILi112EEESG_EEENS_12float_e4m3_tENS5_IJlSC_lEEESJ_SK_NS4_8TiledMMAINS4_8MMA_AtomIJNS4_4SM904GMMA30MMA_64x16x32_F32E4M3E4M3_SS_TNILNSO_7ScaleInE1ELSQ_1EEEEEENS4_6LayoutISD_NS5_IJSC_NSA_ILi0EEESU_EEEEENS5_IJNS4_10UnderscoreESX_SX_EEEEENS4_13SM90_TMA_LOADENS4_14ComposedLayoutINS4_7SwizzleILi3ELi4ELi3EEENS4_18smem_ptr_flag_bitsILi8EEENST_INS5_IJNSA_ILi8EEENSA_ILi128EEEEEENS5_IJS17_SC_EEEEEEEvNS4_8identityENS4_23SM90_TMA_LOAD_MULTICASTES1B_vS1C_EENS_8epilogue10collective6detail29Sm90TmaWarpSpecializedAdapterINS1G_15DefaultEpilogueISJ_SK_SK_NS1F_6thread17LinearCombinationISJ_Li1EffLNS1K_9ScaleType4KindE0ELNS_15FloatRoundStyleE2ESJ_EENS1_15EpilogueDefaultEEEEEvvEEEEvNT_6ParamsE,"aw",@nobits
	.sectionflags	@""
	.align	16
	.zero		1024


//--------------------- .nv.shared.reserved.0     --------------------------
	.section	.nv.shared.reserved.0,"aw",@nobits
	.weak		__nv_reservedSMEM_offset_0_alias
	.size		__nv_reservedSMEM_offset_0_alias, 0, 0
	.other		__nv_reservedSMEM_offset_0_alias,@"STO_CUDA_RESERVED_SHARED STV_DEFAULT"
__nv_reservedSMEM_offset_0_alias:
	.zero		0


//--------------------- .nv.global                --------------------------
	.section	.nv.global,"aw",@nobits
.nv.global:
	.type		_ZN40_INTERNAL_99994813_4_k_cu_16f0f5e1_160364cute1_E,@object
	.size		_ZN40_INTERNAL_99994813_4_k_cu_16f0f5e1_160364cute1_E,(_ZN40_INTERNAL_99994813_4_k_cu_16f0f5e1_160364cuda3std3__45__cpo6cbeginE - _ZN40_INTERNAL_99994813_4_k_cu_16f0f5e1_160364cute1_E)
_ZN40_INTERNAL_99994813_4_k_cu_16f0f5e1_160364cute1_E:
	.zero		1
	.type		_ZN40_INTERNAL_99994813_4_k_cu_16f0f5e1_160364cuda3std3__45__cpo6cbeginE,@object
	.size		_ZN40_INTERNAL_99994813_4_k_cu_16f0f5e1_160364cuda3std3__45__cpo6cbeginE,(_ZN40_INTERNAL_99994813_4_k_cu_16f0f5e1_160364cuda3std3__48in_placeE - _ZN40_INTERNAL_99994813_4_k_cu_16f0f5e1_160364cuda3std3__45__cpo6cbeginE)
_ZN40_INTERNAL_99994813_4_k_cu_16f0f5e1_160364cuda3std3__45__cpo6cbeginE:
	.zero		1
	.type		_ZN40_INTERNAL_99994813_4_k_cu_16f0f5e1_160364cuda3std3__48in_placeE,@object
	.size		_ZN40_INTERNAL_99994813_4_k_cu_16f0f5e1_160364cuda3std3__48in_placeE,(_ZN40_INTERNAL_99994813_4_k_cu_16f0f5e1_160364cuda3std6ranges3__45__cpo9iter_moveE - _ZN40_INTERNAL_99994813_4_k_cu_16f0f5e1_160364cuda3std3__48in_placeE)
_ZN40_INTERNAL_99994813_4_k_cu_16f0f5e1_160364cuda3std3__48in_placeE:
	.zero		1
	.type		_ZN40_INTERNAL_99994813_4_k_cu_16f0f5e1_160364cuda3std6ranges3__45__cpo9iter_moveE,@object
	.size		_ZN40_INTERNAL_99994813_4_k_cu_16f0f5e1_160364cuda3std6ranges3__45__cpo9iter_moveE,(_ZN40_INTERNAL_99994813_4_k_cu_16f0f5e1_160364cuda3std3__45__cpo5beginE - _ZN40_INTERNAL_99994813_4_k_cu_16f0f5e1_160364cuda3std6ranges3__45__cpo9iter_moveE)
_ZN40_INTERNAL_99994813_4_k_cu_16f0f5e1_160364cuda3std6ranges3__45__cpo9iter_moveE:
	.zero		1
	.type		_ZN40_INTERNAL_99994813_4_k_cu_16f0f5e1_160364cuda3std3__45__cpo5beginE,@object
	.size		_ZN40_INTERNAL_99994813_4_k_cu_16f0f5e1_160364cuda3std3__45__cpo5beginE,(_ZN40_INTERNAL_99994813_4_k_cu_16f0f5e1_160364cuda3std3__442_GLOBAL__N__99994813_4_k_cu_16f0f5e1_160366ignoreE - _ZN40_INTERNAL_99994813_4_k_cu_16f0f5e1_160364cuda3std3__45__cpo5beginE)
_ZN40_INTERNAL_99994813_4_k_cu_16f0f5e1_160364cuda3std3__45__cpo5beginE:
	.zero		1
	.type		_ZN40_INTERNAL_99994813_4_k_cu_16f0f5e1_160364cuda3std3__442_GLOBAL__N__99994813_4_k_cu_16f0f5e1_160366ignoreE,@object
	.size		_ZN40_INTERNAL_99994813_4_k_cu_16f0f5e1_160364cuda3std3__442_GLOBAL__N__99994813_4_k_cu_16f0f5e1_160366ignoreE,(_ZN40_INTERNAL_99994813_4_k_cu_16f0f5e1_160364cute7productE - _ZN40_INTERNAL_99994813_4_k_cu_16f0f5e1_160364cuda3std3__442_GLOBAL__N__99994813_4_k_cu_16f0f5e1_160366ignoreE)
_ZN40_INTERNAL_99994813_4_k_cu_16f0f5e1_160364cuda3std3__442_GLOBAL__N__99994813_4_k_cu_16f0f5e1_160366ignoreE:
	.zero		1
	.type		_ZN40_INTERNAL_99994813_4_k_cu_16f0f5e1_160364cute7productE,@object
	.size		_ZN40_INTERNAL_99994813_4_k_cu_16f0f5e1_160364cute7productE,(_ZN40_INTERNAL_99994813_4_k_cu_16f0f5e1_160364cuda3std3__45__cpo3endE - _ZN40_INTERNAL_99994813_4_k_cu_16f0f5e1_160364cute7productE)
_ZN40_INTERNAL_99994813_4_k_cu_16f0f5e1_160364cute7productE:
	.zero		1
	.type		_ZN40_INTERNAL_99994813_4_k_cu_16f0f5e1_160364cuda3std3__45__cpo3endE,@object
	.size		_ZN40_INTERNAL_99994813_4_k_cu_16f0f5e1_160364cuda3std3__45__cpo3endE,(_ZN40_INTERNAL_99994813_4_k_cu_16f0f5e1_160364cuda3std3__419piecewise_constructE - _ZN40_INTERNAL_99994813_4_k_cu_16f0f5e1_160364cuda3std3__45__cpo3endE)
_ZN40_INTERNAL_99994813_4_k_cu_16f0f5e1_160364cuda3std3__45__cpo3endE:
	.zero		1
	.type		_ZN40_INTERNAL_99994813_4_k_cu_16f0f5e1_160364cuda3std3__419piecewise_constructE,@object
	.size		_ZN40_INTERNAL_99994813_4_k_cu_16f0f5e1_160364cuda3std3__419piecewise_constructE,(_ZN40_INTERNAL_99994813_4_k_cu_16f0f5e1_160364cuda3std3__45__cpo4cendE - _ZN40_INTERNAL_99994813_4_k_cu_16f0f5e1_160364cuda3std3__419piecewise_constructE)
_ZN40_INTERNAL_99994813_4_k_cu_16f0f5e1_160364cuda3std3__419piecewise_constructE:
	.zero		1
	.type		_ZN40_INTERNAL_99994813_4_k_cu_16f0f5e1_160364cuda3std3__45__cpo4cendE,@object
	.size		_ZN40_INTERNAL_99994813_4_k_cu_16f0f5e1_160364cuda3std3__45__cpo4cendE,(_ZN40_INTERNAL_99994813_4_k_cu_16f0f5e1_160364cuda3std6ranges3__45__cpo4swapE - _ZN40_INTERNAL_99994813_4_k_cu_16f0f5e1_160364cuda3std3__45__cpo4cendE)
_ZN40_INTERNAL_99994813_4_k_cu_16f0f5e1_160364cuda3std3__45__cpo4cendE:
	.zero		1
	.type		_ZN40_INTERNAL_99994813_4_k_cu_16f0f5e1_160364cuda3std6ranges3__45__cpo4swapE,@object
	.size		_ZN40_INTERNAL_99994813_4_k_cu_16f0f5e1_160364cuda3std6ranges3__45__cpo4swapE,(.L_7 - _ZN40_INTERNAL_99994813_4_k_cu_16f0f5e1_160364cuda3std6ranges3__45__cpo4swapE)
_ZN40_INTERNAL_99994813_4_k_cu_16f0f5e1_160364cuda3std6ranges3__45__cpo4swapE:
	.zero		1
.L_7:


//--------------------- .nv.constant0._ZN7cutlass13device_kernelINS_4gemm6kernel13GemmUniversalIN4cute5tupleIJiiiiEEENS1_10collective13CollectiveMmaINS1_37MainloopSm90TmaGmmaWarpSpecializedFP8ILi2ENS5_IJNS4_1CILi2EEENSA_ILi1EEESC_EEENS1_35KernelTmaWarpSpecializedCooperativeEEENS5_IJNSA_ILi256EEENSA_ILi112EEESG_EEENS_12float_e4m3_tENS5_IJlSC_lEEESJ_SK_NS4_8TiledMMAINS4_8MMA_AtomIJNS4_4SM904GMMA30MMA_64x16x32_F32E4M3E4M3_SS_TNILNSO_7ScaleInE1ELSQ_1EEEEEENS4_6LayoutISD_NS5_IJSC_NSA_ILi0EEESU_EEEEENS5_IJNS4_10UnderscoreESX_SX_EEEEENS4_13SM90_TMA_LOADENS4_14ComposedLayoutINS4_7SwizzleILi3ELi4ELi3EEENS4_18smem_ptr_flag_bitsILi8EEENST_INS5_IJNSA_ILi8EEENSA_ILi128EEEEEENS5_IJS17_SC_EEEEEEEvNS4_8identityENS4_23SM90_TMA_LOAD_MULTICASTES1B_vS1C_EENS_8epilogue10collective6detail29Sm90TmaWarpSpecializedAdapterINS1G_15DefaultEpilogueISJ_SK_SK_NS1F_6thread17LinearCombinationISJ_Li1EffLNS1K_9ScaleType4KindE0ELNS_15FloatRoundStyleE2ESJ_EENS1_15EpilogueDefaultEEEEEvvEEEEvNT_6ParamsE --------------------------
	.section	.nv.constant0._ZN7cutlass13device_kernelINS_4gemm6kernel13GemmUniversalIN4cute5tupleIJiiiiEEENS1_10collective13CollectiveMmaINS1_37MainloopSm90TmaGmmaWarpSpecializedFP8ILi2ENS5_IJNS4_1CILi2EEENSA_ILi1EEESC_EEENS1_35KernelTmaWarpSpecializedCooperativeEEENS5_IJNSA_ILi256EEENSA_ILi112EEESG_EEENS_12float_e4m3_tENS5_IJlSC_lEEESJ_SK_NS4_8TiledMMAINS4_8MMA_AtomIJNS4_4SM904GMMA30MMA_64x16x32_F32E4M3E4M3_SS_TNILNSO_7ScaleInE1ELSQ_1EEEEEENS4_6LayoutISD_NS5_IJSC_NSA_ILi0EEESU_EEEEENS5_IJNS4_10UnderscoreESX_SX_EEEEENS4_13SM90_TMA_LOADENS4_14ComposedLayoutINS4_7SwizzleILi3ELi4ELi3EEENS4_18smem_ptr_flag_bitsILi8EEENST_INS5_IJNSA_ILi8EEENSA_ILi128EEEEEENS5_IJS17_SC_EEEEEEEvNS4_8identityENS4_23SM90_TMA_LOAD_MULTICASTES1B_vS1C_EENS_8epilogue10collective6detail29Sm90TmaWarpSpecializedAdapterINS1G_15DefaultEpilogueISJ_SK_SK_NS1F_6thread17LinearCombinationISJ_Li1EffLNS1K_9ScaleType4KindE0ELNS_15FloatRoundStyleE2ESJ_EENS1_15EpilogueDefaultEEEEEvvEEEEvNT_6ParamsE,"a",@progbits
	.sectionflags	@""
	.align	4
.nv.constant0._ZN7cutlass13device_kernelINS_4gemm6kernel13GemmUniversalIN4cute5tupleIJiiiiEEENS1_10collective13CollectiveMmaINS1_37MainloopSm90TmaGmmaWarpSpecializedFP8ILi2ENS5_IJNS4_1CILi2EEENSA_ILi1EEESC_EEENS1_35KernelTmaWarpSpecializedCooperativeEEENS5_IJNSA_ILi256EEENSA_ILi112EEESG_EEENS_12float_e4m3_tENS5_IJlSC_lEEESJ_SK_NS4_8TiledMMAINS4_8MMA_AtomIJNS4_4SM904GMMA30MMA_64x16x32_F32E4M3E4M3_SS_TNILNSO_7ScaleInE1ELSQ_1EEEEEENS4_6LayoutISD_NS5_IJSC_NSA_ILi0EEESU_EEEEENS5_IJNS4_10UnderscoreESX_SX_EEEEENS4_13SM90_TMA_LOADENS4_14ComposedLayoutINS4_7SwizzleILi3ELi4ELi3EEENS4_18smem_ptr_flag_bitsILi8EEENST_INS5_IJNSA_ILi8EEENSA_ILi128EEEEEENS5_IJS17_SC_EEEEEEEvNS4_8identityENS4_23SM90_TMA_LOAD_MULTICASTES1B_vS1C_EENS_8epilogue10collective6detail29Sm90TmaWarpSpecializedAdapterINS1G_15DefaultEpilogueISJ_SK_SK_NS1F_6thread17LinearCombinationISJ_Li1EffLNS1K_9ScaleType4KindE0ELNS_15FloatRoundStyleE2ESJ_EENS1_15EpilogueDefaultEEEEEvvEEEEvNT_6ParamsE:
	.zero		1664


//--------------------- SYMBOLS --------------------------

	.type		.nv.reservedSmem.offset0,@object
	.size		.nv.reservedSmem.offset0,0x4
